	.target	sm_100a

	.elftype	@"ET_EXEC"


//--------------------- .note.nv.tkinfo           --------------------------
	.section	.note.nv.tkinfo,"",@"SHT_NOTE"
	.sectionflags	@"SHF_NOTE_NV_TKINFO"
	.tkinfo
        /*0018*/ 	.word	0x00000002
        /*0030*/ 	.string	""
        /*0030*/ 	.string	"ptxas"
        /*0030*/ 	.string	"Cuda compilation tools, release 13.0, V13.0.88"
        /*0030*/ 	.string	"Build cuda_13.0.r13.0/compiler.36424714_0"
        /*0030*/ 	.string	"-arch sm_100a -m 64 "



//--------------------- .note.nv.cuinfo           --------------------------
	.section	.note.nv.cuinfo,"",@"SHT_NOTE"
	.sectionflags	@"SHF_NOTE_NV_CUINFO"
        /*0018*/ 	.short	0x0002
        /*001a*/ 	.short	0x0064
        /*001c*/ 	.short	0x0082
	.zero		2


//--------------------- .nv.info                  --------------------------
	.section	.nv.info,"",@"SHT_CUDA_INFO"
	.align	4


	//----- nvinfo : EIATTR_REGCOUNT
	.align		4
        /*0000*/ 	.byte	0x04, 0x2f
        /*0002*/ 	.short	(.L_19 - .L_18)
	.align		4
.L_18:
        /*0004*/ 	.word	index@(_ZN7cutlass13device_kernelINS_4gemm6kernel13GemmUniversalIN4cute5tupleIJiiiiEEENS1_10collective13CollectiveMmaINS1_35MainloopSm100TmaUmmaWarpSpecializedILi24ELi2ELi4ENS5_IJNS4_1CILi1EEESB_SB_EEEEENS5_IJNSA_ILi128EEESE_NSA_ILi32EEEEEEaNS5_IJlSB_lEEEaSH_NS4_8TiledMMAINS4_8MMA_AtomIJNS4_15SM100_MMA_S8_SSIaaiLi128ELi128ELNS4_4UMMA5MajorE0ELSM_0ELNSL_8SaturateE0EEEEEENS4_6LayoutISC_NS5_IJNSA_ILi0EEESR_SR_EEEEENS5_IJNS4_10UnderscoreESU_SU_EEEEENS4_13SM90_TMA_LOADENS4_14ComposedLayoutINS4_7SwizzleILi1ELi4ELi3EEENS4_18smem_ptr_flag_bitsILi8EEENSQ_INS5_IJNSA_ILi8EEESF_EEENS5_IJSF_SB_EEEEEEEvNS4_8identityESX_S17_vS18_EENS_8epilogue10collective18CollectiveEpilogueINS1A_23Sm100TmaWarpSpecializedILi2ELi2ELi64ELb0ELb0EEEJSG_NS5_IJNSQ_ISE_SB_EENSQ_INSA_ILi64EEESB_EEEEEaSH_aSH_NS1A_6fusion15FusionCallbacksIS1E_NS1J_17LinearCombinationIaiaiLNS_15FloatRoundStyleE2EEESG_S1I_JEEENS4_5SM1004TMEM4LOAD26SM100_TMEM_LOAD_32dp32b64xESX_NSY_INSZ_ILi2ELi4ELi3EEES12_NSQ_INS5_IJS13_S1G_EEENS5_IJS1G_SB_EEEEEEENS4_39AutoVectorizingCopyWithAssumedAlignmentILi128EEENS4_14SM90_TMA_STOREES1X_S1Z_S1Z_EEEvvEEEEvNT_6ParamsE)
        /*0008*/ 	.word	0x000000af


	//----- nvinfo : EIATTR_FRAME_SIZE
	.align		4
.L_19:
        /*000c*/ 	.byte	0x04, 0x11
        /*000e*/ 	.short	(.L_21 - .L_20)
	.align		4
.L_20:
        /*0010*/ 	.word	index@($__internal_2_$__cuda_sm10x_tcgen05_guardrail_trap_unallocated_columns_being_dealloced)
        /*0014*/ 	.word	0x00000000


	//----- nvinfo : EIATTR_FRAME_SIZE
	.align		4
.L_21:
        /*0018*/ 	.byte	0x04, 0x11
        /*001a*/ 	.short	(.L_23 - .L_22)
	.align		4
.L_22:
        /*001c*/ 	.word	index@($__internal_1_$__cuda_sm10x_tcgen05_guardrail_trap_phase_invalid_during_alloc)
        /*0020*/ 	.word	0x00000000


	//----- nvinfo : EIATTR_FRAME_SIZE
	.align		4
.L_23:
        /*0024*/ 	.byte	0x04, 0x11
        /*0026*/ 	.short	(.L_25 - .L_24)
	.align		4
.L_24:
        /*0028*/ 	.word	index@($__internal_0_$__cuda_sm10x_tcgen05_guardrail_trap_col_being_dealloced_not_returned_by_alloc)
        /*002c*/ 	.word	0x00000000


	//----- nvinfo : EIATTR_FRAME_SIZE
	.align		4
.L_25:
        /*0030*/ 	.byte	0x04, 0x11
        /*0032*/ 	.short	(.L_27 - .L_26)
	.align		4
.L_26:
        /*0034*/ 	.word	index@(_ZN7cutlass13device_kernelINS_4gemm6kernel13GemmUniversalIN4cute5tupleIJiiiiEEENS1_10collective13CollectiveMmaINS1_35MainloopSm100TmaUmmaWarpSpecializedILi24ELi2ELi4ENS5_IJNS4_1CILi1EEESB_SB_EEEEENS5_IJNSA_ILi128EEESE_NSA_ILi32EEEEEEaNS5_IJlSB_lEEEaSH_NS4_8TiledMMAINS4_8MMA_AtomIJNS4_15SM100_MMA_S8_SSIaaiLi128ELi128ELNS4_4UMMA5MajorE0ELSM_0ELNSL_8SaturateE0EEEEEENS4_6LayoutISC_NS5_IJNSA_ILi0EEESR_SR_EEEEENS5_IJNS4_10UnderscoreESU_SU_EEEEENS4_13SM90_TMA_LOADENS4_14ComposedLayoutINS4_7SwizzleILi1ELi4ELi3EEENS4_18smem_ptr_flag_bitsILi8EEENSQ_INS5_IJNSA_ILi8EEESF_EEENS5_IJSF_SB_EEEEEEEvNS4_8identityESX_S17_vS18_EENS_8epilogue10collective18CollectiveEpilogueINS1A_23Sm100TmaWarpSpecializedILi2ELi2ELi64ELb0ELb0EEEJSG_NS5_IJNSQ_ISE_SB_EENSQ_INSA_ILi64EEESB_EEEEEaSH_aSH_NS1A_6fusion15FusionCallbacksIS1E_NS1J_17LinearCombinationIaiaiLNS_15FloatRoundStyleE2EEESG_S1I_JEEENS4_5SM1004TMEM4LOAD26SM100_TMEM_LOAD_32dp32b64xESX_NSY_INSZ_ILi2ELi4ELi3EEES12_NSQ_INS5_IJS13_S1G_EEENS5_IJS1G_SB_EEEEEEENS4_39AutoVectorizingCopyWithAssumedAlignmentILi128EEENS4_14SM90_TMA_STOREES1X_S1Z_S1Z_EEEvvEEEEvNT_6ParamsE)
        /*0038*/ 	.word	0x00000000


	//----- nvinfo : EIATTR_MIN_STACK_SIZE
	.align		4
.L_27:
        /*003c*/ 	.byte	0x04, 0x12
        /*003e*/ 	.short	(.L_29 - .L_28)
	.align		4
.L_28:
        /*0040*/ 	.word	index@(_ZN7cutlass13device_kernelINS_4gemm6kernel13GemmUniversalIN4cute5tupleIJiiiiEEENS1_10collective13CollectiveMmaINS1_35MainloopSm100TmaUmmaWarpSpecializedILi24ELi2ELi4ENS5_IJNS4_1CILi1EEESB_SB_EEEEENS5_IJNSA_ILi128EEESE_NSA_ILi32EEEEEEaNS5_IJlSB_lEEEaSH_NS4_8TiledMMAINS4_8MMA_AtomIJNS4_15SM100_MMA_S8_SSIaaiLi128ELi128ELNS4_4UMMA5MajorE0ELSM_0ELNSL_8SaturateE0EEEEEENS4_6LayoutISC_NS5_IJNSA_ILi0EEESR_SR_EEEEENS5_IJNS4_10UnderscoreESU_SU_EEEEENS4_13SM90_TMA_LOADENS4_14ComposedLayoutINS4_7SwizzleILi1ELi4ELi3EEENS4_18smem_ptr_flag_bitsILi8EEENSQ_INS5_IJNSA_ILi8EEESF_EEENS5_IJSF_SB_EEEEEEEvNS4_8identityESX_S17_vS18_EENS_8epilogue10collective18CollectiveEpilogueINS1A_23Sm100TmaWarpSpecializedILi2ELi2ELi64ELb0ELb0EEEJSG_NS5_IJNSQ_ISE_SB_EENSQ_INSA_ILi64EEESB_EEEEEaSH_aSH_NS1A_6fusion15FusionCallbacksIS1E_NS1J_17LinearCombinationIaiaiLNS_15FloatRoundStyleE2EEESG_S1I_JEEENS4_5SM1004TMEM4LOAD26SM100_TMEM_LOAD_32dp32b64xESX_NSY_INSZ_ILi2ELi4ELi3EEES12_NSQ_INS5_IJS13_S1G_EEENS5_IJS1G_SB_EEEEEEENS4_39AutoVectorizingCopyWithAssumedAlignmentILi128EEENS4_14SM90_TMA_STOREES1X_S1Z_S1Z_EEEvvEEEEvNT_6ParamsE)
        /*0044*/ 	.word	0x00000000
.L_29:


//--------------------- .nv.compat                --------------------------
	.section	.nv.compat,"",@"SHT_CUDA_COMPAT_INFO"
	.align	4
        /*0000*/ 	.byte	0x02, 0x09, 0x01, 0x00, 0x02, 0x02, 0x03, 0x00, 0x02, 0x05, 0x06, 0x00, 0x03, 0x07, 0x01, 0x01
        /*0010*/ 	.byte	0x02, 0x03, 0x01, 0x00, 0x02, 0x06, 0x01, 0x00, 0x04, 0x0b, 0x08, 0x00, 0x01, 0x00, 0x00, 0x00
        /*0020*/ 	.byte	0x00, 0x00, 0x00, 0x00


//--------------------- .nv.info._ZN7cutlass13device_kernelINS_4gemm6kernel13GemmUniversalIN4cute5tupleIJiiiiEEENS1_10collective13CollectiveMmaINS1_35MainloopSm100TmaUmmaWarpSpecializedILi24ELi2ELi4ENS5_IJNS4_1CILi1EEESB_SB_EEEEENS5_IJNSA_ILi128EEESE_NSA_ILi32EEEEEEaNS5_IJlSB_lEEEaSH_NS4_8TiledMMAINS4_8MMA_AtomIJNS4_15SM100_MMA_S8_SSIaaiLi128ELi128ELNS4_4UMMA5MajorE0ELSM_0ELNSL_8SaturateE0EEEEEENS4_6LayoutISC_NS5_IJNSA_ILi0EEESR_SR_EEEEENS5_IJNS4_10UnderscoreESU_SU_EEEEENS4_13SM90_TMA_LOADENS4_14ComposedLayoutINS4_7SwizzleILi1ELi4ELi3EEENS4_18smem_ptr_flag_bitsILi8EEENSQ_INS5_IJNSA_ILi8EEESF_EEENS5_IJSF_SB_EEEEEEEvNS4_8identityESX_S17_vS18_EENS_8epilogue10collective18CollectiveEpilogueINS1A_23Sm100TmaWarpSpecializedILi2ELi2ELi64ELb0ELb0EEEJSG_NS5_IJNSQ_ISE_SB_EENSQ_INSA_ILi64EEESB_EEEEEaSH_aSH_NS1A_6fusion15FusionCallbacksIS1E_NS1J_17LinearCombinationIaiaiLNS_15FloatRoundStyleE2EEESG_S1I_JEEENS4_5SM1004TMEM4LOAD26SM100_TMEM_LOAD_32dp32b64xESX_NSY_INSZ_ILi2ELi4ELi3EEES12_NSQ_INS5_IJS13_S1G_EEENS5_IJS1G_SB_EEEEEEENS4_39AutoVectorizingCopyWithAssumedAlignmentILi128EEENS4_14SM90_TMA_STOREES1X_S1Z_S1Z_EEEvvEEEEvNT_6ParamsE --------------------------
	.section	.nv.info._ZN7cutlass13device_kernelINS_4gemm6kernel13GemmUniversalIN4cute5tupleIJiiiiEEENS1_10collective13CollectiveMmaINS1_35MainloopSm100TmaUmmaWarpSpecializedILi24ELi2ELi4ENS5_IJNS4_1CILi1EEESB_SB_EEEEENS5_IJNSA_ILi128EEESE_NSA_ILi32EEEEEEaNS5_IJlSB_lEEEaSH_NS4_8TiledMMAINS4_8MMA_AtomIJNS4_15SM100_MMA_S8_SSIaaiLi128ELi128ELNS4_4UMMA5MajorE0ELSM_0ELNSL_8SaturateE0EEEEEENS4_6LayoutISC_NS5_IJNSA_ILi0EEESR_SR_EEEEENS5_IJNS4_10UnderscoreESU_SU_EEEEENS4_13SM90_TMA_LOADENS4_14ComposedLayoutINS4_7SwizzleILi1ELi4ELi3EEENS4_18smem_ptr_flag_bitsILi8EEENSQ_INS5_IJNSA_ILi8EEESF_EEENS5_IJSF_SB_EEEEEEEvNS4_8identityESX_S17_vS18_EENS_8epilogue10collective18CollectiveEpilogueINS1A_23Sm100TmaWarpSpecializedILi2ELi2ELi64ELb0ELb0EEEJSG_NS5_IJNSQ_ISE_SB_EENSQ_INSA_ILi64EEESB_EEEEEaSH_aSH_NS1A_6fusion15FusionCallbacksIS1E_NS1J_17LinearCombinationIaiaiLNS_15FloatRoundStyleE2EEESG_S1I_JEEENS4_5SM1004TMEM4LOAD26SM100_TMEM_LOAD_32dp32b64xESX_NSY_INSZ_ILi2ELi4ELi3EEES12_NSQ_INS5_IJS13_S1G_EEENS5_IJS1G_SB_EEEEEEENS4_39AutoVectorizingCopyWithAssumedAlignmentILi128EEENS4_14SM90_TMA_STOREES1X_S1Z_S1Z_EEEvvEEEEvNT_6ParamsE,"",@"SHT_CUDA_INFO"
	.sectionflags	@""
	.align	4


	//----- nvinfo : EIATTR_CUDA_API_VERSION
	.align		4
        /*0000*/ 	.byte	0x04, 0x37
        /*0002*/ 	.short	(.L_31 - .L_30)
.L_30:
        /*0004*/ 	.word	0x00000082


	//----- nvinfo : EIATTR_KPARAM_INFO
	.align		4
.L_31:
        /*0008*/ 	.byte	0x04, 0x17
        /*000a*/ 	.short	(.L_33 - .L_32)
.L_32:
        /*000c*/ 	.word	0x00000000
        /*0010*/ 	.short	0x0000
        /*0012*/ 	.short	0x0000
        /*0014*/ 	.byte	0x00, 0xf0, 0x01, 0x20


	//----- nvinfo : EIATTR_AT_ENTRY_FRAGMENTS
	.align		4
.L_33:
        /*0018*/ 	.byte	0x04, 0x4f
        /*001a*/ 	.short	(.L_35 - .L_34)


	//   ....[0]....
.L_34:
        /*001c*/ 	.word	0x00000006


	//----- nvinfo : EIATTR_RESERVED_SMEM_USED
	.align		4
.L_35:
        /*0020*/ 	.byte	0x01, 0x41
	.zero		2


	//----- nvinfo : EIATTR_SPARSE_MMA_MASK
	.align		4
        /*0024*/ 	.byte	0x03, 0x50
        /*0026*/ 	.short	0x0000


	//----- nvinfo : EIATTR_TCGEN05_1CTA_USED
	.align		4
        /*0028*/ 	.byte	0x01, 0x51
	.zero		2


	//----- nvinfo : EIATTR_MAXREG_COUNT
	.align		4
        /*002c*/ 	.byte	0x03, 0x1b
        /*002e*/ 	.short	0x00ff


	//----- nvinfo : EIATTR_NUM_BARRIERS
	.align		4
        /*0030*/ 	.byte	0x02, 0x4c
        /*0032*/ 	.byte	0x07
	.zero		1


	//----- nvinfo : EIATTR_EXTERNS
	.align		4
        /*0034*/ 	.byte	0x04, 0x0f
        /*0036*/ 	.short	(.L_37 - .L_36)


	//   ....[0]....
	.align		4
.L_36:
        /*0038*/ 	.word	index@(__assertfail)


	//----- nvinfo : EIATTR_MERCURY_ISA_VERSION
	.align		4
.L_37:
        /*003c*/ 	.byte	0x03, 0x5f
        /*003e*/ 	.short	0x0101


	//----- nvinfo : EIATTR_INT_WARP_WIDE_INSTR_OFFSETS
	.align		4
        /*0040*/ 	.byte	0x04, 0x31
        /*0042*/ 	.short	(.L_39 - .L_38)


	//   ....[0]....
.L_38:
        /*0044*/ 	.word	0x00002040


	//   ....[1]....
        /*0048*/ 	.word	0x00004480


	//   ....[2]....
        /*004c*/ 	.word	0x000044a0


	//   ....[3]....
        /*0050*/ 	.word	0x000044d0


	//   ....[4]....
        /*0054*/ 	.word	0x00004e00


	//   ....[5]....
        /*0058*/ 	.word	0x00004e70


	//   ....[6]....
        /*005c*/ 	.word	0x00005050


	//   ....[7]....
        /*0060*/ 	.word	0x000051b0


	//----- nvinfo : EIATTR_COOP_GROUP_MASK_REGIDS
	.align		4
.L_39:
        /*0064*/ 	.byte	0x04, 0x29
        /*0066*/ 	.short	(.L_41 - .L_40)


	//   ....[0]....
.L_40:
        /*0068*/ 	.word	0xffffffff


	//   ....[1]....
        /*006c*/ 	.word	0xffffffff


	//   ....[2]....
        /*0070*/ 	.word	0xffffffff


	//   ....[3]....
        /*0074*/ 	.word	0xffffffff


	//   ....[4]....
        /*0078*/ 	.word	0xffffffff


	//   ....[5]....
        /*007c*/ 	.word	0xffffffff


	//   ....[6]....
        /*0080*/ 	.word	0xffffffff


	//   ....[7]....
        /*0084*/ 	.word	0xffffffff


	//   ....[8]....
        /*0088*/ 	.word	0xffffffff


	//   ....[9]....
        /*008c*/ 	.word	0xffffffff


	//   ....[10]....
        /*0090*/ 	.word	0xffffffff


	//   ....[11]....
        /*0094*/ 	.word	0xffffffff


	//   ....[12]....
        /*0098*/ 	.word	0xffffffff


	//----- nvinfo : EIATTR_COOP_GROUP_INSTR_OFFSETS
	.align		4
.L_41:
        /*009c*/ 	.byte	0x04, 0x28
        /*009e*/ 	.short	(.L_43 - .L_42)


	//   ....[0]....
.L_42:
        /*00a0*/ 	.word	0x00000090


	//   ....[1]....
        /*00a4*/ 	.word	0x000004d0


	//   ....[2]....
        /*00a8*/ 	.word	0x000008f0


	//   ....[3]....
        /*00ac*/ 	.word	0x00000a50


	//   ....[4]....
        /*00b0*/ 	.word	0x00000b50


	//   ....[5]....
        /*00b4*/ 	.word	0x00000cc0


	//   ....[6]....
        /*00b8*/ 	.word	0x00000e60


	//   ....[7]....
        /*00bc*/ 	.word	0x00001f20


	//   ....[8]....
        /*00c0*/ 	.word	0x00003840


	//   ....[9]....
        /*00c4*/ 	.word	0x00003a50


	//   ....[10]....
        /*00c8*/ 	.word	0x00003a80


	//   ....[11]....
        /*00cc*/ 	.word	0x00004360


	//   ....[12]....
        /*00d0*/ 	.word	0x00004590


	//----- nvinfo : EIATTR_VRC_CTA_INIT_COUNT
	.align		4
.L_43:
        /*00d4*/ 	.byte	0x02, 0x4a
        /*00d6*/ 	.byte	0x80
	.zero		1


	//----- nvinfo : EIATTR_SYSCALL_OFFSETS
	.align		4
        /*00d8*/ 	.byte	0x04, 0x46
        /*00da*/ 	.short	(.L_45 - .L_44)


	//   ....[0]....
.L_44:
        /*00dc*/ 	.word	0x00005bf0


	//   ....[1]....
        /*00e0*/ 	.word	0x00005d30


	//   ....[2]....
        /*00e4*/ 	.word	0x00006590


	//   ....[3]....
        /*00e8*/ 	.word	0x00007b90


	//----- nvinfo : EIATTR_MBARRIER_INSTR_OFFSETS
	.align		4
.L_45:
        /*00ec*/ 	.byte	0x04, 0x39
        /*00ee*/ 	.short	(.L_47 - .L_46)


	//   ....[0]....
.L_46:
        /*00f0*/ 	.word	0x000005d0
        /*00f4*/ 	.word	0x000000ff
        /*00f8*/ 	.word	0x00000000
        /*00fc*/ 	.short	0x0100
        /*00fe*/ 	.byte	0x05
	.zero		1


	//   ....[1]....
        /*0100*/ 	.word	0x000005e0
        /*0104*/ 	.word	0x000000ff
        /*0108*/ 	.word	0x000000c0
        /*010c*/ 	.short	0x0100
        /*010e*/ 	.byte	0x05
	.zero		1


	//   ....[2]....
        /*0110*/ 	.word	0x000005f0
        /*0114*/ 	.word	0x000000ff
        /*0118*/ 	.word	0x00000008
        /*011c*/ 	.short	0x0100
        /*011e*/ 	.byte	0x05
	.zero		1


	//   ....[3]....
        /*0120*/ 	.word	0x00000600
        /*0124*/ 	.word	0x000000ff
        /*0128*/ 	.word	0x000000c8
        /*012c*/ 	.short	0x0100
        /*012e*/ 	.byte	0x05
	.zero		1


	//   ....[4]....
        /*0130*/ 	.word	0x00000610
        /*0134*/ 	.word	0x000000ff
        /*0138*/ 	.word	0x00000010
        /*013c*/ 	.short	0x0100
        /*013e*/ 	.byte	0x05
	.zero		1


	//   ....[5]....
        /*0140*/ 	.word	0x00000620
        /*0144*/ 	.word	0x000000ff
        /*0148*/ 	.word	0x000000d0
        /*014c*/ 	.short	0x0100
        /*014e*/ 	.byte	0x05
	.zero		1


	//   ....[6]....
        /*0150*/ 	.word	0x00000630
        /*0154*/ 	.word	0x000000ff
        /*0158*/ 	.word	0x00000018
        /*015c*/ 	.short	0x0100
        /*015e*/ 	.byte	0x05
	.zero		1


	//   ....[7]....
        /*0160*/ 	.word	0x00000640
        /*0164*/ 	.word	0x000000ff
        /*0168*/ 	.word	0x000000d8
        /*016c*/ 	.short	0x0100
        /*016e*/ 	.byte	0x05
	.zero		1


	//   ....[8]....
        /*0170*/ 	.word	0x00000650
        /*0174*/ 	.word	0x000000ff
        /*0178*/ 	.word	0x00000020
        /*017c*/ 	.short	0x0100
        /*017e*/ 	.byte	0x05
	.zero		1


	//   ....[9]....
        /*0180*/ 	.word	0x00000660
        /*0184*/ 	.word	0x000000ff
        /*0188*/ 	.word	0x000000e0
        /*018c*/ 	.short	0x0100
        /*018e*/ 	.byte	0x05
	.zero		1


	//   ....[10]....
        /*0190*/ 	.word	0x00000670
        /*0194*/ 	.word	0x000000ff
        /*0198*/ 	.word	0x00000028
        /*019c*/ 	.short	0x0100
        /*019e*/ 	.byte	0x05
	.zero		1


	//   ....[11]....
        /*01a0*/ 	.word	0x00000680
        /*01a4*/ 	.word	0x000000ff
        /*01a8*/ 	.word	0x000000e8
        /*01ac*/ 	.short	0x0100
        /*01ae*/ 	.byte	0x05
	.zero		1


	//   ....[12]....
        /*01b0*/ 	.word	0x00000690
        /*01b4*/ 	.word	0x000000ff
        /*01b8*/ 	.word	0x00000030
        /*01bc*/ 	.short	0x0100
        /*01be*/ 	.byte	0x05
	.zero		1


	//   ....[13]....
        /*01c0*/ 	.word	0x000006a0
        /*01c4*/ 	.word	0x000000ff
        /*01c8*/ 	.word	0x000000f0
        /*01cc*/ 	.short	0x0100
        /*01ce*/ 	.byte	0x05
	.zero		1


	//   ....[14]....
        /*01d0*/ 	.word	0x000006b0
        /*01d4*/ 	.word	0x000000ff
        /*01d8*/ 	.word	0x00000038
        /*01dc*/ 	.short	0x0100
        /*01de*/ 	.byte	0x05
	.zero		1


	//   ....[15]....
        /*01e0*/ 	.word	0x000006c0
        /*01e4*/ 	.word	0x000000ff
        /*01e8*/ 	.word	0x000000f8
        /*01ec*/ 	.short	0x0100
        /*01ee*/ 	.byte	0x05
	.zero		1


	//   ....[16]....
        /*01f0*/ 	.word	0x000006d0
        /*01f4*/ 	.word	0x000000ff
        /*01f8*/ 	.word	0x00000040
        /*01fc*/ 	.short	0x0100
        /*01fe*/ 	.byte	0x05
	.zero		1


	//   ....[17]....
        /*0200*/ 	.word	0x000006e0
        /*0204*/ 	.word	0x000000ff
        /*0208*/ 	.word	0x00000100
        /*020c*/ 	.short	0x0100
        /*020e*/ 	.byte	0x05
	.zero		1


	//   ....[18]....
        /*0210*/ 	.word	0x000006f0
        /*0214*/ 	.word	0x000000ff
        /*0218*/ 	.word	0x00000048
        /*021c*/ 	.short	0x0100
        /*021e*/ 	.byte	0x05
	.zero		1


	//   ....[19]....
        /*0220*/ 	.word	0x00000700
        /*0224*/ 	.word	0x000000ff
        /*0228*/ 	.word	0x00000108
        /*022c*/ 	.short	0x0100
        /*022e*/ 	.byte	0x05
	.zero		1


	//   ....[20]....
        /*0230*/ 	.word	0x00000710
        /*0234*/ 	.word	0x000000ff
        /*0238*/ 	.word	0x00000050
        /*023c*/ 	.short	0x0100
        /*023e*/ 	.byte	0x05
	.zero		1


	//   ....[21]....
        /*0240*/ 	.word	0x00000720
        /*0244*/ 	.word	0x000000ff
        /*0248*/ 	.word	0x00000110
        /*024c*/ 	.short	0x0100
        /*024e*/ 	.byte	0x05
	.zero		1


	//   ....[22]....
        /*0250*/ 	.word	0x00000730
        /*0254*/ 	.word	0x000000ff
        /*0258*/ 	.word	0x00000058
        /*025c*/ 	.short	0x0100
        /*025e*/ 	.byte	0x05
	.zero		1


	//   ....[23]....
        /*0260*/ 	.word	0x00000740
        /*0264*/ 	.word	0x000000ff
        /*0268*/ 	.word	0x00000118
        /*026c*/ 	.short	0x0100
        /*026e*/ 	.byte	0x05
	.zero		1


	//   ....[24]....
        /*0270*/ 	.word	0x00000750
        /*0274*/ 	.word	0x000000ff
        /*0278*/ 	.word	0x00000060
        /*027c*/ 	.short	0x0100
        /*027e*/ 	.byte	0x05
	.zero		1


	//   ....[25]....
        /*0280*/ 	.word	0x00000760
        /*0284*/ 	.word	0x000000ff
        /*0288*/ 	.word	0x00000120
        /*028c*/ 	.short	0x0100
        /*028e*/ 	.byte	0x05
	.zero		1


	//   ....[26]....
        /*0290*/ 	.word	0x00000770
        /*0294*/ 	.word	0x000000ff
        /*0298*/ 	.word	0x00000068
        /*029c*/ 	.short	0x0100
        /*029e*/ 	.byte	0x05
	.zero		1


	//   ....[27]....
        /*02a0*/ 	.word	0x00000780
        /*02a4*/ 	.word	0x000000ff
        /*02a8*/ 	.word	0x00000128
        /*02ac*/ 	.short	0x0100
        /*02ae*/ 	.byte	0x05
	.zero		1


	//   ....[28]....
        /*02b0*/ 	.word	0x00000790
        /*02b4*/ 	.word	0x000000ff
        /*02b8*/ 	.word	0x00000070
        /*02bc*/ 	.short	0x0100
        /*02be*/ 	.byte	0x05
	.zero		1


	//   ....[29]....
        /*02c0*/ 	.word	0x000007a0
        /*02c4*/ 	.word	0x000000ff
        /*02c8*/ 	.word	0x00000130
        /*02cc*/ 	.short	0x0100
        /*02ce*/ 	.byte	0x05
	.zero		1


	//   ....[30]....
        /*02d0*/ 	.word	0x000007b0
        /*02d4*/ 	.word	0x000000ff
        /*02d8*/ 	.word	0x00000078
        /*02dc*/ 	.short	0x0100
        /*02de*/ 	.byte	0x05
	.zero		1


	//   ....[31]....
        /*02e0*/ 	.word	0x000007c0
        /*02e4*/ 	.word	0x000000ff
        /*02e8*/ 	.word	0x00000138
        /*02ec*/ 	.short	0x0100
        /*02ee*/ 	.byte	0x05
	.zero		1


	//   ....[32]....
        /*02f0*/ 	.word	0x000007d0
        /*02f4*/ 	.word	0x000000ff
        /*02f8*/ 	.word	0x00000080
        /*02fc*/ 	.short	0x0100
        /*02fe*/ 	.byte	0x05
	.zero		1


	//   ....[33]....
        /*0300*/ 	.word	0x000007e0
        /*0304*/ 	.word	0x000000ff
        /*0308*/ 	.word	0x00000140
        /*030c*/ 	.short	0x0100
        /*030e*/ 	.byte	0x05
	.zero		1


	//   ....[34]....
        /*0310*/ 	.word	0x000007f0
        /*0314*/ 	.word	0x000000ff
        /*0318*/ 	.word	0x00000088
        /*031c*/ 	.short	0x0100
        /*031e*/ 	.byte	0x05
	.zero		1


	//   ....[35]....
        /*0320*/ 	.word	0x00000800
        /*0324*/ 	.word	0x000000ff
        /*0328*/ 	.word	0x00000148
        /*032c*/ 	.short	0x0100
        /*032e*/ 	.byte	0x05
	.zero		1


	//   ....[36]....
        /*0330*/ 	.word	0x00000810
        /*0334*/ 	.word	0x000000ff
        /*0338*/ 	.word	0x00000090
        /*033c*/ 	.short	0x0100
        /*033e*/ 	.byte	0x05
	.zero		1


	//   ....[37]....
        /*0340*/ 	.word	0x00000820
        /*0344*/ 	.word	0x000000ff
        /*0348*/ 	.word	0x00000150
        /*034c*/ 	.short	0x0100
        /*034e*/ 	.byte	0x05
	.zero		1


	//   ....[38]....
        /*0350*/ 	.word	0x00000830
        /*0354*/ 	.word	0x000000ff
        /*0358*/ 	.word	0x00000098
        /*035c*/ 	.short	0x0100
        /*035e*/ 	.byte	0x05
	.zero		1


	//   ....[39]....
        /*0360*/ 	.word	0x00000840
        /*0364*/ 	.word	0x000000ff
        /*0368*/ 	.word	0x00000158
        /*036c*/ 	.short	0x0100
        /*036e*/ 	.byte	0x05
	.zero		1


	//   ....[40]....
        /*0370*/ 	.word	0x00000850
        /*0374*/ 	.word	0x000000ff
        /*0378*/ 	.word	0x000000a0
        /*037c*/ 	.short	0x0100
        /*037e*/ 	.byte	0x05
	.zero		1


	//   ....[41]....
        /*0380*/ 	.word	0x00000860
        /*0384*/ 	.word	0x000000ff
        /*0388*/ 	.word	0x00000160
        /*038c*/ 	.short	0x0100
        /*038e*/ 	.byte	0x05
	.zero		1


	//   ....[42]....
        /*0390*/ 	.word	0x00000870
        /*0394*/ 	.word	0x000000ff
        /*0398*/ 	.word	0x000000a8
        /*039c*/ 	.short	0x0100
        /*039e*/ 	.byte	0x05
	.zero		1


	//   ....[43]....
        /*03a0*/ 	.word	0x00000880
        /*03a4*/ 	.word	0x000000ff
        /*03a8*/ 	.word	0x00000168
        /*03ac*/ 	.short	0x0100
        /*03ae*/ 	.byte	0x05
	.zero		1


	//   ....[44]....
        /*03b0*/ 	.word	0x00000890
        /*03b4*/ 	.word	0x000000ff
        /*03b8*/ 	.word	0x000000b0
        /*03bc*/ 	.short	0x0100
        /*03be*/ 	.byte	0x05
	.zero		1


	//   ....[45]....
        /*03c0*/ 	.word	0x000008a0
        /*03c4*/ 	.word	0x000000ff
        /*03c8*/ 	.word	0x00000170
        /*03cc*/ 	.short	0x0100
        /*03ce*/ 	.byte	0x05
	.zero		1


	//   ....[46]....
        /*03d0*/ 	.word	0x000008b0
        /*03d4*/ 	.word	0x000000ff
        /*03d8*/ 	.word	0x000000b8
        /*03dc*/ 	.short	0x0100
        /*03de*/ 	.byte	0x05
	.zero		1


	//   ....[47]....
        /*03e0*/ 	.word	0x000008c0
        /*03e4*/ 	.word	0x000000ff
        /*03e8*/ 	.word	0x00000178
        /*03ec*/ 	.short	0x0100
        /*03ee*/ 	.byte	0x05
	.zero		1


	//   ....[48]....
        /*03f0*/ 	.word	0x00000a00
        /*03f4*/ 	.word	0x000000ff
        /*03f8*/ 	.word	0x00000180
        /*03fc*/ 	.short	0x0100
        /*03fe*/ 	.byte	0x07
	.zero		1


	//   ....[49]....
        /*0400*/ 	.word	0x00000a10
        /*0404*/ 	.word	0x000000ff
        /*0408*/ 	.word	0x00000190
        /*040c*/ 	.short	0x0100
        /*040e*/ 	.byte	0x07
	.zero		1


	//   ....[50]....
        /*0410*/ 	.word	0x00000a20
        /*0414*/ 	.word	0x000000ff
        /*0418*/ 	.word	0x00000188
        /*041c*/ 	.short	0x0100
        /*041e*/ 	.byte	0x07
	.zero		1


	//   ....[51]....
        /*0420*/ 	.word	0x00000a30
        /*0424*/ 	.word	0x000000ff
        /*0428*/ 	.word	0x00000198
        /*042c*/ 	.short	0x0100
        /*042e*/ 	.byte	0x07
	.zero		1


	//   ....[52]....
        /*0430*/ 	.word	0x00000b20
        /*0434*/ 	.word	0x000000ff
        /*0438*/ 	.word	0x000001a0
        /*043c*/ 	.short	0x0100
        /*043e*/ 	.byte	0x05
	.zero		1


	//   ....[53]....
        /*0440*/ 	.word	0x00000b30
        /*0444*/ 	.word	0x000000ff
        /*0448*/ 	.word	0x000001a8
        /*044c*/ 	.short	0x0100
        /*044e*/ 	.byte	0x05
	.zero		1


	//   ....[54]....
        /*0450*/ 	.word	0x00000c70
        /*0454*/ 	.word	0x000000ff
        /*0458*/ 	.word	0x000001b0
        /*045c*/ 	.short	0x0100
        /*045e*/ 	.byte	0x05
	.zero		1


	//   ....[55]....
        /*0460*/ 	.word	0x00000c80
        /*0464*/ 	.word	0x000000ff
        /*0468*/ 	.word	0x000001c0
        /*046c*/ 	.short	0x0100
        /*046e*/ 	.byte	0x05
	.zero		1


	//   ....[56]....
        /*0470*/ 	.word	0x00000c90
        /*0474*/ 	.word	0x000000ff
        /*0478*/ 	.word	0x000001b8
        /*047c*/ 	.short	0x0100
        /*047e*/ 	.byte	0x05
	.zero		1


	//   ....[57]....
        /*0480*/ 	.word	0x00000ca0
        /*0484*/ 	.word	0x000000ff
        /*0488*/ 	.word	0x000001c8
        /*048c*/ 	.short	0x0100
        /*048e*/ 	.byte	0x05
	.zero		1


	//   ....[58]....
        /*0490*/ 	.word	0x00000dd0
        /*0494*/ 	.word	0x000000ff
        /*0498*/ 	.word	0x000001d0
        /*049c*/ 	.short	0x0100
        /*049e*/ 	.byte	0x07
	.zero		1


	//   ....[59]....
        /*04a0*/ 	.word	0x00000de0
        /*04a4*/ 	.word	0x000000ff
        /*04a8*/ 	.word	0x000001f0
        /*04ac*/ 	.short	0x0100
        /*04ae*/ 	.byte	0x07
	.zero		1


	//   ....[60]....
        /*04b0*/ 	.word	0x00000df0
        /*04b4*/ 	.word	0x000000ff
        /*04b8*/ 	.word	0x000001d8
        /*04bc*/ 	.short	0x0100
        /*04be*/ 	.byte	0x07
	.zero		1


	//   ....[61]....
        /*04c0*/ 	.word	0x00000e00
        /*04c4*/ 	.word	0x000000ff
        /*04c8*/ 	.word	0x000001f8
        /*04cc*/ 	.short	0x0100
        /*04ce*/ 	.byte	0x07
	.zero		1


	//   ....[62]....
        /*04d0*/ 	.word	0x00000e10
        /*04d4*/ 	.word	0x000000ff
        /*04d8*/ 	.word	0x000001e0
        /*04dc*/ 	.short	0x0100
        /*04de*/ 	.byte	0x07
	.zero		1


	//   ....[63]....
        /*04e0*/ 	.word	0x00000e20
        /*04e4*/ 	.word	0x000000ff
        /*04e8*/ 	.word	0x00000200
        /*04ec*/ 	.short	0x0100
        /*04ee*/ 	.byte	0x07
	.zero		1


	//   ....[64]....
        /*04f0*/ 	.word	0x00000e30
        /*04f4*/ 	.word	0x000000ff
        /*04f8*/ 	.word	0x000001e8
        /*04fc*/ 	.short	0x0100
        /*04fe*/ 	.byte	0x07
	.zero		1


	//   ....[65]....
        /*0500*/ 	.word	0x00000e40
        /*0504*/ 	.word	0x000000ff
        /*0508*/ 	.word	0x00000208
        /*050c*/ 	.short	0x0100
        /*050e*/ 	.byte	0x07
	.zero		1


	//   ....[66]....
        /*0510*/ 	.word	0x00000f30
        /*0514*/ 	.word	0x000000ff
        /*0518*/ 	.word	0x00000210
        /*051c*/ 	.short	0x0100
        /*051e*/ 	.byte	0x05
	.zero		1


	//   ....[67]....
        /*0520*/ 	.word	0x00000f40
        /*0524*/ 	.word	0x000000ff
        /*0528*/ 	.word	0x00000220
        /*052c*/ 	.short	0x0100
        /*052e*/ 	.byte	0x05
	.zero		1


	//   ....[68]....
        /*0530*/ 	.word	0x00000f50
        /*0534*/ 	.word	0x000000ff
        /*0538*/ 	.word	0x00000218
        /*053c*/ 	.short	0x0100
        /*053e*/ 	.byte	0x05
	.zero		1


	//   ....[69]....
        /*0540*/ 	.word	0x00000f60
        /*0544*/ 	.word	0x000000ff
        /*0548*/ 	.word	0x00000228
        /*054c*/ 	.short	0x0100
        /*054e*/ 	.byte	0x05
	.zero		1


	//   ....[70]....
        /*0550*/ 	.word	0x00001840
        /*0554*/ 	.word	0x00000003
        /*0558*/ 	.word	0x00000220
        /*055c*/ 	.short	0x010a
        /*055e*/ 	.byte	0xff
	.zero		1


	//   ....[71]....
        /*0560*/ 	.word	0x00001870
        /*0564*/ 	.word	0x00000003
        /*0568*/ 	.word	0x00000210
        /*056c*/ 	.short	0x0101
        /*056e*/ 	.byte	0xff
	.zero		1


	//   ....[72]....
        /*0570*/ 	.word	0x00001940
        /*0574*/ 	.word	0x000000ff
        /*0578*/ 	.word	0x000000c0
        /*057c*/ 	.short	0x010a
        /*057e*/ 	.byte	0x08
	.zero		1


	//   ....[73]....
        /*0580*/ 	.word	0x000019e0
        /*0584*/ 	.word	0x000000ff
        /*0588*/ 	.word	0x000000c0
        /*058c*/ 	.short	0x010a
        /*058e*/ 	.byte	0x21
	.zero		1


	//   ....[74]....
        /*0590*/ 	.word	0x00001b40
        /*0594*/ 	.word	0x000000ff
        /*0598*/ 	.word	0x000000c0
        /*059c*/ 	.short	0x010a
        /*059e*/ 	.byte	0x08
	.zero		1


	//   ....[75]....
        /*05a0*/ 	.word	0x00001c30
        /*05a4*/ 	.word	0x000000ff
        /*05a8*/ 	.word	0x000001a8
        /*05ac*/ 	.short	0x0101
        /*05ae*/ 	.byte	0x04
	.zero		1


	//   ....[76]....
        /*05b0*/ 	.word	0x00001c50
        /*05b4*/ 	.word	0x000000ff
        /*05b8*/ 	.word	0x000000c0
        /*05bc*/ 	.short	0x010a
        /*05be*/ 	.byte	0x08
	.zero		1


	//   ....[77]....
        /*05c0*/ 	.word	0x00001cd0
        /*05c4*/ 	.word	0x000000ff
        /*05c8*/ 	.word	0x000000c0
        /*05cc*/ 	.short	0x010a
        /*05ce*/ 	.byte	0x11
	.zero		1


	//   ....[78]....
        /*05d0*/ 	.word	0x00001e30
        /*05d4*/ 	.word	0x000000ff
        /*05d8*/ 	.word	0x000000c0
        /*05dc*/ 	.short	0x010a
        /*05de*/ 	.byte	0x08
	.zero		1


	//   ....[79]....
        /*05e0*/ 	.word	0x00001f50
        /*05e4*/ 	.word	0x00000002
        /*05e8*/ 	.word	0x000001b0
        /*05ec*/ 	.short	0x010a
        /*05ee*/ 	.byte	0xff
	.zero		1


	//   ....[80]....
        /*05f0*/ 	.word	0x00002010
        /*05f4*/ 	.word	0x00000002
        /*05f8*/ 	.word	0x00000000
        /*05fc*/ 	.short	0x0101
        /*05fe*/ 	.byte	0xff
	.zero		1


	//   ....[81]....
        /*0600*/ 	.word	0x00002570
        /*0604*/ 	.word	0x000000ff
        /*0608*/ 	.word	0x00000000
        /*060c*/ 	.short	0x010a
        /*060e*/ 	.byte	0x05
	.zero		1


	//   ....[82]....
        /*0610*/ 	.word	0x00002600
        /*0614*/ 	.word	0x000000ff
        /*0618*/ 	.word	0x00000000
        /*061c*/ 	.short	0x010a
        /*061e*/ 	.byte	0x05
	.zero		1


	//   ....[83]....
        /*0620*/ 	.word	0x00002690
        /*0624*/ 	.word	0x000000ff
        /*0628*/ 	.word	0x00000000
        /*062c*/ 	.short	0x010a
        /*062e*/ 	.byte	0x05
	.zero		1


	//   ....[84]....
        /*0630*/ 	.word	0x00002720
        /*0634*/ 	.word	0x000000ff
        /*0638*/ 	.word	0x00000000
        /*063c*/ 	.short	0x010a
        /*063e*/ 	.byte	0x05
	.zero		1


	//   ....[85]....
        /*0640*/ 	.word	0x000027b0
        /*0644*/ 	.word	0x000000ff
        /*0648*/ 	.word	0x00000000
        /*064c*/ 	.short	0x010a
        /*064e*/ 	.byte	0x05
	.zero		1


	//   ....[86]....
        /*0650*/ 	.word	0x00002840
        /*0654*/ 	.word	0x000000ff
        /*0658*/ 	.word	0x00000000
        /*065c*/ 	.short	0x010a
        /*065e*/ 	.byte	0x05
	.zero		1


	//   ....[87]....
        /*0660*/ 	.word	0x000028d0
        /*0664*/ 	.word	0x000000ff
        /*0668*/ 	.word	0x00000000
        /*066c*/ 	.short	0x010a
        /*066e*/ 	.byte	0x05
	.zero		1


	//   ....[88]....
        /*0670*/ 	.word	0x00002960
        /*0674*/ 	.word	0x000000ff
        /*0678*/ 	.word	0x00000000
        /*067c*/ 	.short	0x010a
        /*067e*/ 	.byte	0x05
	.zero		1


	//   ....[89]....
        /*0680*/ 	.word	0x000029f0
        /*0684*/ 	.word	0x000000ff
        /*0688*/ 	.word	0x00000000
        /*068c*/ 	.short	0x010a
        /*068e*/ 	.byte	0x05
	.zero		1


	//   ....[90]....
        /*0690*/ 	.word	0x00002a80
        /*0694*/ 	.word	0x000000ff
        /*0698*/ 	.word	0x00000000
        /*069c*/ 	.short	0x010a
        /*069e*/ 	.byte	0x05
	.zero		1


	//   ....[91]....
        /*06a0*/ 	.word	0x00002b10
        /*06a4*/ 	.word	0x000000ff
        /*06a8*/ 	.word	0x00000000
        /*06ac*/ 	.short	0x010a
        /*06ae*/ 	.byte	0x05
	.zero		1


	//   ....[92]....
        /*06b0*/ 	.word	0x00002ba0
        /*06b4*/ 	.word	0x000000ff
        /*06b8*/ 	.word	0x00000000
        /*06bc*/ 	.short	0x010a
        /*06be*/ 	.byte	0x05
	.zero		1


	//   ....[93]....
        /*06c0*/ 	.word	0x00002c30
        /*06c4*/ 	.word	0x000000ff
        /*06c8*/ 	.word	0x00000000
        /*06cc*/ 	.short	0x010a
        /*06ce*/ 	.byte	0x05
	.zero		1


	//   ....[94]....
        /*06d0*/ 	.word	0x00002cc0
        /*06d4*/ 	.word	0x000000ff
        /*06d8*/ 	.word	0x00000000
        /*06dc*/ 	.short	0x010a
        /*06de*/ 	.byte	0x05
	.zero		1


	//   ....[95]....
        /*06e0*/ 	.word	0x00002d50
        /*06e4*/ 	.word	0x000000ff
        /*06e8*/ 	.word	0x00000000
        /*06ec*/ 	.short	0x010a
        /*06ee*/ 	.byte	0x05
	.zero		1


	//   ....[96]....
        /*06f0*/ 	.word	0x00002de0
        /*06f4*/ 	.word	0x000000ff
        /*06f8*/ 	.word	0x00000000
        /*06fc*/ 	.short	0x010a
        /*06fe*/ 	.byte	0x05
	.zero		1


	//   ....[97]....
        /*0700*/ 	.word	0x00002e70
        /*0704*/ 	.word	0x000000ff
        /*0708*/ 	.word	0x00000000
        /*070c*/ 	.short	0x010a
        /*070e*/ 	.byte	0x05
	.zero		1


	//   ....[98]....
        /*0710*/ 	.word	0x00002f00
        /*0714*/ 	.word	0x000000ff
        /*0718*/ 	.word	0x00000000
        /*071c*/ 	.short	0x010a
        /*071e*/ 	.byte	0x05
	.zero		1


	//   ....[99]....
        /*0720*/ 	.word	0x00002f90
        /*0724*/ 	.word	0x000000ff
        /*0728*/ 	.word	0x00000000
        /*072c*/ 	.short	0x010a
        /*072e*/ 	.byte	0x05
	.zero		1


	//   ....[100]....
        /*0730*/ 	.word	0x00003020
        /*0734*/ 	.word	0x000000ff
        /*0738*/ 	.word	0x00000000
        /*073c*/ 	.short	0x010a
        /*073e*/ 	.byte	0x05
	.zero		1


	//   ....[101]....
        /*0740*/ 	.word	0x000030b0
        /*0744*/ 	.word	0x000000ff
        /*0748*/ 	.word	0x00000000
        /*074c*/ 	.short	0x010a
        /*074e*/ 	.byte	0x05
	.zero		1


	//   ....[102]....
        /*0750*/ 	.word	0x00003140
        /*0754*/ 	.word	0x000000ff
        /*0758*/ 	.word	0x00000000
        /*075c*/ 	.short	0x010a
        /*075e*/ 	.byte	0x05
	.zero		1


	//   ....[103]....
        /*0760*/ 	.word	0x000031d0
        /*0764*/ 	.word	0x000000ff
        /*0768*/ 	.word	0x00000000
        /*076c*/ 	.short	0x010a
        /*076e*/ 	.byte	0x05
	.zero		1


	//   ....[104]....
        /*0770*/ 	.word	0x00003270
        /*0774*/ 	.word	0x00000000
        /*0778*/ 	.word	0x00000000
        /*077c*/ 	.short	0x010a
        /*077e*/ 	.byte	0xff
	.zero		1


	//   ....[105]....
        /*0780*/ 	.word	0x00003390
        /*0784*/ 	.word	0x00000000
        /*0788*/ 	.word	0x00000210
        /*078c*/ 	.short	0x010a
        /*078e*/ 	.byte	0xff
	.zero		1


	//   ....[106]....
        /*0790*/ 	.word	0x000033f0
        /*0794*/ 	.word	0x00000004
        /*0798*/ 	.word	0x00000000
        /*079c*/ 	.short	0x0101
        /*079e*/ 	.byte	0xff
	.zero		1


	//   ....[107]....
        /*07a0*/ 	.word	0x00003410
        /*07a4*/ 	.word	0x000000ff
        /*07a8*/ 	.word	0x000001c0
        /*07ac*/ 	.short	0x010a
        /*07ae*/ 	.byte	0x05
	.zero		1


	//   ....[108]....
        /*07b0*/ 	.word	0x00003530
        /*07b4*/ 	.word	0x00000000
        /*07b8*/ 	.word	0x000001b0
        /*07bc*/ 	.short	0x010a
        /*07be*/ 	.byte	0xff
	.zero		1


	//   ....[109]....
        /*07c0*/ 	.word	0x00003640
        /*07c4*/ 	.word	0x00000000
        /*07c8*/ 	.word	0x00000000
        /*07cc*/ 	.short	0x0101
        /*07ce*/ 	.byte	0xff
	.zero		1


	//   ....[110]....
        /*07d0*/ 	.word	0x000036d0
        /*07d4*/ 	.word	0x000000ff
        /*07d8*/ 	.word	0x000001c0
        /*07dc*/ 	.short	0x0106
        /*07de*/ 	.byte	0x05
	.zero		1


	//   ....[111]....
        /*07e0*/ 	.word	0x000036f0
        /*07e4*/ 	.word	0x000000ff
        /*07e8*/ 	.word	0x000001c0
        /*07ec*/ 	.short	0x010a
        /*07ee*/ 	.byte	0x05
	.zero		1


	//   ....[112]....
        /*07f0*/ 	.word	0x00003780
        /*07f4*/ 	.word	0x000000ff
        /*07f8*/ 	.word	0x000001c0
        /*07fc*/ 	.short	0x0106
        /*07fe*/ 	.byte	0x04
	.zero		1


	//   ....[113]....
        /*0800*/ 	.word	0x000037c0
        /*0804*/ 	.word	0x00000000
        /*0808*/ 	.word	0x000001c0
        /*080c*/ 	.short	0x010a
        /*080e*/ 	.byte	0xff
	.zero		1


	//   ....[114]....
        /*0810*/ 	.word	0x00003ca0
        /*0814*/ 	.word	0x00000000
        /*0818*/ 	.word	0x000001b0
        /*081c*/ 	.short	0x010a
        /*081e*/ 	.byte	0xff
	.zero		1


	//   ....[115]....
        /*0820*/ 	.word	0x00003da0
        /*0824*/ 	.word	0x00000003
        /*0828*/ 	.word	0x00000000
        /*082c*/ 	.short	0x0101
        /*082e*/ 	.byte	0xff
	.zero		1


	//   ....[116]....
        /*0830*/ 	.word	0x00003db0
        /*0834*/ 	.word	0x000000ff
        /*0838*/ 	.word	0x00000000
        /*083c*/ 	.short	0x010a
        /*083e*/ 	.byte	0x04
	.zero		1


	//   ....[117]....
        /*0840*/ 	.word	0x00003dd0
        /*0844*/ 	.word	0x000000ff
        /*0848*/ 	.word	0x000001f0
        /*084c*/ 	.short	0x010a
        /*084e*/ 	.byte	0x09
	.zero		1


	//   ....[118]....
        /*0850*/ 	.word	0x00003eb0
        /*0854*/ 	.word	0x000000ff
        /*0858*/ 	.word	0x00000000
        /*085c*/ 	.short	0x010a
        /*085e*/ 	.byte	0x07
	.zero		1


	//   ....[119]....
        /*0860*/ 	.word	0x00003fe0
        /*0864*/ 	.word	0x000000ff
        /*0868*/ 	.word	0x00000000
        /*086c*/ 	.short	0x010a
        /*086e*/ 	.byte	0x04
	.zero		1


	//   ....[120]....
        /*0870*/ 	.word	0x00004190
        /*0874*/ 	.word	0x000000ff
        /*0878*/ 	.word	0x00000000
        /*087c*/ 	.short	0x010a
        /*087e*/ 	.byte	0x05
	.zero		1


	//   ....[121]....
        /*0880*/ 	.word	0x00004220
        /*0884*/ 	.word	0x000000ff
        /*0888*/ 	.word	0x00000000
        /*088c*/ 	.short	0x010a
        /*088e*/ 	.byte	0x05
	.zero		1


	//   ....[122]....
        /*0890*/ 	.word	0x000042b0
        /*0894*/ 	.word	0x000000ff
        /*0898*/ 	.word	0x00000000
        /*089c*/ 	.short	0x010a
        /*089e*/ 	.byte	0x05
	.zero		1


	//   ....[123]....
        /*08a0*/ 	.word	0x00004340
        /*08a4*/ 	.word	0x000000ff
        /*08a8*/ 	.word	0x00000000
        /*08ac*/ 	.short	0x010a
        /*08ae*/ 	.byte	0x07
	.zero		1


	//   ....[124]....
        /*08b0*/ 	.word	0x000047a0
        /*08b4*/ 	.word	0x00000000
        /*08b8*/ 	.word	0x000001b0
        /*08bc*/ 	.short	0x010a
        /*08be*/ 	.byte	0xff
	.zero		1


	//   ....[125]....
        /*08c0*/ 	.word	0x00004860
        /*08c4*/ 	.word	0x00000000
        /*08c8*/ 	.word	0x00000000
        /*08cc*/ 	.short	0x0101
        /*08ce*/ 	.byte	0xff
	.zero		1


	//   ....[126]....
        /*08d0*/ 	.word	0x00004b80
        /*08d4*/ 	.word	0x000000ff
        /*08d8*/ 	.word	0x000001a8
        /*08dc*/ 	.short	0x010a
        /*08de*/ 	.byte	0x07
	.zero		1


	//   ....[127]....
        /*08e0*/ 	.word	0x00004d70
        /*08e4*/ 	.word	0x000000ff
        /*08e8*/ 	.word	0x00000190
        /*08ec*/ 	.short	0x010a
        /*08ee*/ 	.byte	0x07
	.zero		1


	//   ....[128]....
        /*08f0*/ 	.word	0x00004f40
        /*08f4*/ 	.word	0x000000ff
        /*08f8*/ 	.word	0x00000180
        /*08fc*/ 	.short	0x010b
        /*08fe*/ 	.byte	0x07
	.zero		1


	//   ....[129]....
        /*0900*/ 	.word	0x00004fb0
        /*0904*/ 	.word	0x000000ff
        /*0908*/ 	.word	0x00000000
        /*090c*/ 	.short	0x0101
        /*090e*/ 	.byte	0x08
	.zero		1


	//   ....[130]....
        /*0910*/ 	.word	0x00004fe0
        /*0914*/ 	.word	0x000000ff
        /*0918*/ 	.word	0x00000198
        /*091c*/ 	.short	0x010a
        /*091e*/ 	.byte	0x07
	.zero		1


	//   ....[131]....
        /*0920*/ 	.word	0x000051f0
        /*0924*/ 	.word	0x000000ff
        /*0928*/ 	.word	0x00000188
        /*092c*/ 	.short	0x010b
        /*092e*/ 	.byte	0x07
	.zero		1


	//   ....[132]....
        /*0930*/ 	.word	0x00005210
        /*0934*/ 	.word	0x000000ff
        /*0938*/ 	.word	0x00000000
        /*093c*/ 	.short	0x0101
        /*093e*/ 	.byte	0x0d
	.zero		1


	//   ....[133]....
        /*0940*/ 	.word	0x00005240
        /*0944*/ 	.word	0x000000ff
        /*0948*/ 	.word	0x00000190
        /*094c*/ 	.short	0x010a
        /*094e*/ 	.byte	0x07
	.zero		1


	//   ....[134]....
        /*0950*/ 	.word	0x00005280
        /*0954*/ 	.word	0x00000000
        /*0958*/ 	.word	0x00000198
        /*095c*/ 	.short	0x010a
        /*095e*/ 	.byte	0xff
	.zero		1


	//   ....[135]....
        /*0960*/ 	.word	0x000055c0
        /*0964*/ 	.word	0x00000000
        /*0968*/ 	.word	0x000001b0
        /*096c*/ 	.short	0x010a
        /*096e*/ 	.byte	0xff
	.zero		1


	//   ....[136]....
        /*0970*/ 	.word	0x000056d0
        /*0974*/ 	.word	0x00000000
        /*0978*/ 	.word	0x00000000
        /*097c*/ 	.short	0x0101
        /*097e*/ 	.byte	0xff
	.zero		1


	//   ....[137]....
        /*0980*/ 	.word	0x00006130
        /*0984*/ 	.word	0x00000003
        /*0988*/ 	.word	0x00000180
        /*098c*/ 	.short	0x010a
        /*098e*/ 	.byte	0xff
	.zero		1


	//   ....[138]....
        /*0990*/ 	.word	0x00006170
        /*0994*/ 	.word	0x00000074
        /*0998*/ 	.word	0x000001d0
        /*099c*/ 	.short	0x010a
        /*099e*/ 	.byte	0xff
	.zero		1


	//   ....[139]....
        /*09a0*/ 	.word	0x000062b0
        /*09a4*/ 	.word	0x00000003
        /*09a8*/ 	.word	0x00000180
        /*09ac*/ 	.short	0x010a
        /*09ae*/ 	.byte	0xff
	.zero		1


	//   ....[140]....
        /*09b0*/ 	.word	0x000063f0
        /*09b4*/ 	.word	0x00000000
        /*09b8*/ 	.word	0x00000000
        /*09bc*/ 	.short	0x0101
        /*09be*/ 	.byte	0xff
	.zero		1


	//   ....[141]....
        /*09c0*/ 	.word	0x00006470
        /*09c4*/ 	.word	0x00000074
        /*09c8*/ 	.word	0x000001d0
        /*09cc*/ 	.short	0x010a
        /*09ce*/ 	.byte	0xff
	.zero		1


	//   ....[142]....
        /*09d0*/ 	.word	0x00007800
        /*09d4*/ 	.word	0x0000007d
        /*09d8*/ 	.word	0x00000180
        /*09dc*/ 	.short	0x010a
        /*09de*/ 	.byte	0xff
	.zero		1


	//   ....[143]....
        /*09e0*/ 	.word	0x000078d0
        /*09e4*/ 	.word	0x0000007d
        /*09e8*/ 	.word	0x00000180
        /*09ec*/ 	.short	0x010a
        /*09ee*/ 	.byte	0xff
	.zero		1


	//   ....[144]....
        /*09f0*/ 	.word	0x00007a10
        /*09f4*/ 	.word	0x00000000
        /*09f8*/ 	.word	0x00000000
        /*09fc*/ 	.short	0x0101
        /*09fe*/ 	.byte	0xff
	.zero		1


	//   ....[145]....
        /*0a00*/ 	.word	0x00007e50
        /*0a04*/ 	.word	0x000000ff
        /*0a08*/ 	.word	0x00000000
        /*0a0c*/ 	.short	0x0101
        /*0a0e*/ 	.byte	0x05
	.zero		1


	//   ....[146]....
        /*0a10*/ 	.word	0x00008f90
        /*0a14*/ 	.word	0x00000003
        /*0a18*/ 	.word	0x00000220
        /*0a1c*/ 	.short	0x010a
        /*0a1e*/ 	.byte	0xff
	.zero		1


	//   ....[147]....
        /*0a20*/ 	.word	0x00008ff0
        /*0a24*/ 	.word	0x00000002
        /*0a28*/ 	.word	0x000000c0
        /*0a2c*/ 	.short	0x010a
        /*0a2e*/ 	.byte	0xff
	.zero		1


	//   ....[148]....
        /*0a30*/ 	.word	0x00009050
        /*0a34*/ 	.word	0x00000002
        /*0a38*/ 	.word	0x000000c0
        /*0a3c*/ 	.short	0x010a
        /*0a3e*/ 	.byte	0xff
	.zero		1


	//   ....[149]....
        /*0a40*/ 	.word	0x000090a0
        /*0a44*/ 	.word	0x00000002
        /*0a48*/ 	.word	0x000001b0
        /*0a4c*/ 	.short	0x010a
        /*0a4e*/ 	.byte	0xff
	.zero		1


	//   ....[150]....
        /*0a50*/ 	.word	0x00009100
        /*0a54*/ 	.word	0x00000000
        /*0a58*/ 	.word	0x00000000
        /*0a5c*/ 	.short	0x010a
        /*0a5e*/ 	.byte	0xff
	.zero		1


	//   ....[151]....
        /*0a60*/ 	.word	0x00009160
        /*0a64*/ 	.word	0x00000000
        /*0a68*/ 	.word	0x00000000
        /*0a6c*/ 	.short	0x010a
        /*0a6e*/ 	.byte	0xff
	.zero		1


	//   ....[152]....
        /*0a70*/ 	.word	0x000091c0
        /*0a74*/ 	.word	0x00000000
        /*0a78*/ 	.word	0x00000000
        /*0a7c*/ 	.short	0x010a
        /*0a7e*/ 	.byte	0xff
	.zero		1


	//   ....[153]....
        /*0a80*/ 	.word	0x00009220
        /*0a84*/ 	.word	0x00000000
        /*0a88*/ 	.word	0x00000000
        /*0a8c*/ 	.short	0x010a
        /*0a8e*/ 	.byte	0xff
	.zero		1


	//   ....[154]....
        /*0a90*/ 	.word	0x00009280
        /*0a94*/ 	.word	0x00000000
        /*0a98*/ 	.word	0x00000000
        /*0a9c*/ 	.short	0x010a
        /*0a9e*/ 	.byte	0xff
	.zero		1


	//   ....[155]....
        /*0aa0*/ 	.word	0x000092e0
        /*0aa4*/ 	.word	0x00000000
        /*0aa8*/ 	.word	0x00000000
        /*0aac*/ 	.short	0x010a
        /*0aae*/ 	.byte	0xff
	.zero		1


	//   ....[156]....
        /*0ab0*/ 	.word	0x00009340
        /*0ab4*/ 	.word	0x00000000
        /*0ab8*/ 	.word	0x00000000
        /*0abc*/ 	.short	0x010a
        /*0abe*/ 	.byte	0xff
	.zero		1


	//   ....[157]....
        /*0ac0*/ 	.word	0x000093a0
        /*0ac4*/ 	.word	0x00000000
        /*0ac8*/ 	.word	0x00000000
        /*0acc*/ 	.short	0x010a
        /*0ace*/ 	.byte	0xff
	.zero		1


	//   ....[158]....
        /*0ad0*/ 	.word	0x00009400
        /*0ad4*/ 	.word	0x00000000
        /*0ad8*/ 	.word	0x00000000
        /*0adc*/ 	.short	0x010a
        /*0ade*/ 	.byte	0xff
	.zero		1


	//   ....[159]....
        /*0ae0*/ 	.word	0x00009460
        /*0ae4*/ 	.word	0x00000000
        /*0ae8*/ 	.word	0x00000000
        /*0aec*/ 	.short	0x010a
        /*0aee*/ 	.byte	0xff
	.zero		1


	//   ....[160]....
        /*0af0*/ 	.word	0x000094c0
        /*0af4*/ 	.word	0x00000000
        /*0af8*/ 	.word	0x00000000
        /*0afc*/ 	.short	0x010a
        /*0afe*/ 	.byte	0xff
	.zero		1


	//   ....[161]....
        /*0b00*/ 	.word	0x00009520
        /*0b04*/ 	.word	0x00000000
        /*0b08*/ 	.word	0x00000000
        /*0b0c*/ 	.short	0x010a
        /*0b0e*/ 	.byte	0xff
	.zero		1


	//   ....[162]....
        /*0b10*/ 	.word	0x00009580
        /*0b14*/ 	.word	0x00000000
        /*0b18*/ 	.word	0x00000000
        /*0b1c*/ 	.short	0x010a
        /*0b1e*/ 	.byte	0xff
	.zero		1


	//   ....[163]....
        /*0b20*/ 	.word	0x000095e0
        /*0b24*/ 	.word	0x00000000
        /*0b28*/ 	.word	0x00000000
        /*0b2c*/ 	.short	0x010a
        /*0b2e*/ 	.byte	0xff
	.zero		1


	//   ....[164]....
        /*0b30*/ 	.word	0x00009640
        /*0b34*/ 	.word	0x00000000
        /*0b38*/ 	.word	0x00000000
        /*0b3c*/ 	.short	0x010a
        /*0b3e*/ 	.byte	0xff
	.zero		1


	//   ....[165]....
        /*0b40*/ 	.word	0x000096a0
        /*0b44*/ 	.word	0x00000000
        /*0b48*/ 	.word	0x00000000
        /*0b4c*/ 	.short	0x010a
        /*0b4e*/ 	.byte	0xff
	.zero		1


	//   ....[166]....
        /*0b50*/ 	.word	0x00009700
        /*0b54*/ 	.word	0x00000000
        /*0b58*/ 	.word	0x00000000
        /*0b5c*/ 	.short	0x010a
        /*0b5e*/ 	.byte	0xff
	.zero		1


	//   ....[167]....
        /*0b60*/ 	.word	0x00009760
        /*0b64*/ 	.word	0x00000000
        /*0b68*/ 	.word	0x00000000
        /*0b6c*/ 	.short	0x010a
        /*0b6e*/ 	.byte	0xff
	.zero		1


	//   ....[168]....
        /*0b70*/ 	.word	0x000097c0
        /*0b74*/ 	.word	0x00000000
        /*0b78*/ 	.word	0x00000000
        /*0b7c*/ 	.short	0x010a
        /*0b7e*/ 	.byte	0xff
	.zero		1


	//   ....[169]....
        /*0b80*/ 	.word	0x00009820
        /*0b84*/ 	.word	0x00000000
        /*0b88*/ 	.word	0x00000000
        /*0b8c*/ 	.short	0x010a
        /*0b8e*/ 	.byte	0xff
	.zero		1


	//   ....[170]....
        /*0b90*/ 	.word	0x00009880
        /*0b94*/ 	.word	0x00000000
        /*0b98*/ 	.word	0x00000000
        /*0b9c*/ 	.short	0x010a
        /*0b9e*/ 	.byte	0xff
	.zero		1


	//   ....[171]....
        /*0ba0*/ 	.word	0x000098e0
        /*0ba4*/ 	.word	0x00000000
        /*0ba8*/ 	.word	0x00000000
        /*0bac*/ 	.short	0x010a
        /*0bae*/ 	.byte	0xff
	.zero		1


	//   ....[172]....
        /*0bb0*/ 	.word	0x00009940
        /*0bb4*/ 	.word	0x00000000
        /*0bb8*/ 	.word	0x00000000
        /*0bbc*/ 	.short	0x010a
        /*0bbe*/ 	.byte	0xff
	.zero		1


	//   ....[173]....
        /*0bc0*/ 	.word	0x00009990
        /*0bc4*/ 	.word	0x00000000
        /*0bc8*/ 	.word	0x00000210
        /*0bcc*/ 	.short	0x010a
        /*0bce*/ 	.byte	0xff
	.zero		1


	//   ....[174]....
        /*0bd0*/ 	.word	0x000099f0
        /*0bd4*/ 	.word	0x00000000
        /*0bd8*/ 	.word	0x000001c0
        /*0bdc*/ 	.short	0x010a
        /*0bde*/ 	.byte	0xff
	.zero		1


	//   ....[175]....
        /*0be0*/ 	.word	0x00009a40
        /*0be4*/ 	.word	0x00000000
        /*0be8*/ 	.word	0x000001b0
        /*0bec*/ 	.short	0x010a
        /*0bee*/ 	.byte	0xff
	.zero		1


	//   ....[176]....
        /*0bf0*/ 	.word	0x00009aa0
        /*0bf4*/ 	.word	0x00000000
        /*0bf8*/ 	.word	0x000001c0
        /*0bfc*/ 	.short	0x010a
        /*0bfe*/ 	.byte	0xff
	.zero		1


	//   ....[177]....
        /*0c00*/ 	.word	0x00009af0
        /*0c04*/ 	.word	0x00000000
        /*0c08*/ 	.word	0x000001b0
        /*0c0c*/ 	.short	0x010a
        /*0c0e*/ 	.byte	0xff
	.zero		1


	//   ....[178]....
        /*0c10*/ 	.word	0x00009b50
        /*0c14*/ 	.word	0x00000003
        /*0c18*/ 	.word	0x000001f0
        /*0c1c*/ 	.short	0x010a
        /*0c1e*/ 	.byte	0xff
	.zero		1


	//   ....[179]....
        /*0c20*/ 	.word	0x00009bb0
        /*0c24*/ 	.word	0x00000000
        /*0c28*/ 	.word	0x00000000
        /*0c2c*/ 	.short	0x010a
        /*0c2e*/ 	.byte	0xff
	.zero		1


	//   ....[180]....
        /*0c30*/ 	.word	0x00009c10
        /*0c34*/ 	.word	0x00000000
        /*0c38*/ 	.word	0x00000000
        /*0c3c*/ 	.short	0x010a
        /*0c3e*/ 	.byte	0xff
	.zero		1


	//   ....[181]....
        /*0c40*/ 	.word	0x00009c70
        /*0c44*/ 	.word	0x00000000
        /*0c48*/ 	.word	0x00000000
        /*0c4c*/ 	.short	0x010a
        /*0c4e*/ 	.byte	0xff
	.zero		1


	//   ....[182]....
        /*0c50*/ 	.word	0x00009cd0
        /*0c54*/ 	.word	0x00000000
        /*0c58*/ 	.word	0x00000000
        /*0c5c*/ 	.short	0x010a
        /*0c5e*/ 	.byte	0xff
	.zero		1


	//   ....[183]....
        /*0c60*/ 	.word	0x00009d30
        /*0c64*/ 	.word	0x00000000
        /*0c68*/ 	.word	0x00000000
        /*0c6c*/ 	.short	0x010a
        /*0c6e*/ 	.byte	0xff
	.zero		1


	//   ....[184]....
        /*0c70*/ 	.word	0x00009d80
        /*0c74*/ 	.word	0x00000000
        /*0c78*/ 	.word	0x000001b0
        /*0c7c*/ 	.short	0x010a
        /*0c7e*/ 	.byte	0xff
	.zero		1


	//   ....[185]....
        /*0c80*/ 	.word	0x00009de0
        /*0c84*/ 	.word	0x00000000
        /*0c88*/ 	.word	0x000001a8
        /*0c8c*/ 	.short	0x010a
        /*0c8e*/ 	.byte	0xff
	.zero		1


	//   ....[186]....
        /*0c90*/ 	.word	0x00009e40
        /*0c94*/ 	.word	0x00000003
        /*0c98*/ 	.word	0x00000190
        /*0c9c*/ 	.short	0x010a
        /*0c9e*/ 	.byte	0xff
	.zero		1


	//   ....[187]....
        /*0ca0*/ 	.word	0x00009ea0
        /*0ca4*/ 	.word	0x00000003
        /*0ca8*/ 	.word	0x00000198
        /*0cac*/ 	.short	0x010a
        /*0cae*/ 	.byte	0xff
	.zero		1


	//   ....[188]....
        /*0cb0*/ 	.word	0x00009f00
        /*0cb4*/ 	.word	0x00000000
        /*0cb8*/ 	.word	0x00000190
        /*0cbc*/ 	.short	0x010a
        /*0cbe*/ 	.byte	0xff
	.zero		1


	//   ....[189]....
        /*0cc0*/ 	.word	0x00009f50
        /*0cc4*/ 	.word	0x00000000
        /*0cc8*/ 	.word	0x000001b0
        /*0ccc*/ 	.short	0x010a
        /*0cce*/ 	.byte	0xff
	.zero		1


	//   ....[190]....
        /*0cd0*/ 	.word	0x00009fa0
        /*0cd4*/ 	.word	0x00000003
        /*0cd8*/ 	.word	0x00000180
        /*0cdc*/ 	.short	0x010a
        /*0cde*/ 	.byte	0xff
	.zero		1


	//   ....[191]....
        /*0ce0*/ 	.word	0x00009ff0
        /*0ce4*/ 	.word	0x00000074
        /*0ce8*/ 	.word	0x000001d0
        /*0cec*/ 	.short	0x010a
        /*0cee*/ 	.byte	0xff
	.zero		1


	//   ....[192]....
        /*0cf0*/ 	.word	0x0000a040
        /*0cf4*/ 	.word	0x0000007d
        /*0cf8*/ 	.word	0x00000180
        /*0cfc*/ 	.short	0x010a
        /*0cfe*/ 	.byte	0xff
	.zero		1


	//----- nvinfo : EIATTR_NUM_MBARRIERS
	.align		4
.L_47:
        /*0d00*/ 	.byte	0x03, 0x38
        /*0d02*/ 	.short	0x0046


	//----- nvinfo : EIATTR_EXIT_INSTR_OFFSETS
	.align		4
        /*0d04*/ 	.byte	0x04, 0x1c
        /*0d06*/ 	.short	(.L_49 - .L_48)


	//   ....[0]....
.L_48:
        /*0d08*/ 	.word	0x000032a0


	//   ....[1]....
        /*0d0c*/ 	.word	0x00003790


	//   ....[2]....
        /*0d10*/ 	.word	0x000037f0


	//   ....[3]....
        /*0d14*/ 	.word	0x000045a0


	//   ....[4]....
        /*0d18*/ 	.word	0x000052b0


	//   ....[5]....
        /*0d1c*/ 	.word	0x000052f0


	//   ....[6]....
        /*0d20*/ 	.word	0x00008f80


	//----- nvinfo : EIATTR_MAX_THREADS
	.align		4
.L_49:
        /*0d24*/ 	.byte	0x04, 0x05
        /*0d26*/ 	.short	(.L_51 - .L_50)
.L_50:
        /*0d28*/ 	.word	0x00000100
        /*0d2c*/ 	.word	0x00000001
        /*0d30*/ 	.word	0x00000001


	//----- nvinfo : EIATTR_CRS_STACK_SIZE
	.align		4
.L_51:
        /*0d34*/ 	.byte	0x04, 0x1e
        /*0d36*/ 	.short	(.L_53 - .L_52)
.L_52:
        /*0d38*/ 	.word	0x00000000


	//----- nvinfo : EIATTR_CBANK_PARAM_SIZE
	.align		4
.L_53:
        /*0d3c*/ 	.byte	0x03, 0x19
        /*0d3e*/ 	.short	0x0800


	//----- nvinfo : EIATTR_PARAM_CBANK
	.align		4
        /*0d40*/ 	.byte	0x04, 0x0a
        /*0d42*/ 	.short	(.L_55 - .L_54)
	.align		4
.L_54:
        /*0d44*/ 	.word	index@(.nv.constant0._ZN7cutlass13device_kernelINS_4gemm6kernel13GemmUniversalIN4cute5tupleIJiiiiEEENS1_10collective13CollectiveMmaINS1_35MainloopSm100TmaUmmaWarpSpecializedILi24ELi2ELi4ENS5_IJNS4_1CILi1EEESB_SB_EEEEENS5_IJNSA_ILi128EEESE_NSA_ILi32EEEEEEaNS5_IJlSB_lEEEaSH_NS4_8TiledMMAINS4_8MMA_AtomIJNS4_15SM100_MMA_S8_SSIaaiLi128ELi128ELNS4_4UMMA5MajorE0ELSM_0ELNSL_8SaturateE0EEEEEENS4_6LayoutISC_NS5_IJNSA_ILi0EEESR_SR_EEEEENS5_IJNS4_10UnderscoreESU_SU_EEEEENS4_13SM90_TMA_LOADENS4_14ComposedLayoutINS4_7SwizzleILi1ELi4ELi3EEENS4_18smem_ptr_flag_bitsILi8EEENSQ_INS5_IJNSA_ILi8EEESF_EEENS5_IJSF_SB_EEEEEEEvNS4_8identityESX_S17_vS18_EENS_8epilogue10collective18CollectiveEpilogueINS1A_23Sm100TmaWarpSpecializedILi2ELi2ELi64ELb0ELb0EEEJSG_NS5_IJNSQ_ISE_SB_EENSQ_INSA_ILi64EEESB_EEEEEaSH_aSH_NS1A_6fusion15FusionCallbacksIS1E_NS1J_17LinearCombinationIaiaiLNS_15FloatRoundStyleE2EEESG_S1I_JEEENS4_5SM1004TMEM4LOAD26SM100_TMEM_LOAD_32dp32b64xESX_NSY_INSZ_ILi2ELi4ELi3EEES12_NSQ_INS5_IJS13_S1G_EEENS5_IJS1G_SB_EEEEEEENS4_39AutoVectorizingCopyWithAssumedAlignmentILi128EEENS4_14SM90_TMA_STOREES1X_S1Z_S1Z_EEEvvEEEEvNT_6ParamsE)
        /*0d48*/ 	.short	0x0380
        /*0d4a*/ 	.short	0x0800


	//----- nvinfo : EIATTR_SW_WAR
	.align		4
.L_55:
        /*0d4c*/ 	.byte	0x04, 0x36
        /*0d4e*/ 	.short	(.L_57 - .L_56)
.L_56:
        /*0d50*/ 	.word	0x00000008
.L_57:


//--------------------- .nv.callgraph             --------------------------
	.section	.nv.callgraph,"",@"SHT_CUDA_CALLGRAPH"
	.align	4
	.sectionentsize	8
	.align		4
        /*0000*/ 	.word	0x00000000
	.align		4
        /*0004*/ 	.word	0xffffffff
	.align		4
        /*0008*/ 	.word	index@(_ZN7cutlass13device_kernelINS_4gemm6kernel13GemmUniversalIN4cute5tupleIJiiiiEEENS1_10collective13CollectiveMmaINS1_35MainloopSm100TmaUmmaWarpSpecializedILi24ELi2ELi4ENS5_IJNS4_1CILi1EEESB_SB_EEEEENS5_IJNSA_ILi128EEESE_NSA_ILi32EEEEEEaNS5_IJlSB_lEEEaSH_NS4_8TiledMMAINS4_8MMA_AtomIJNS4_15SM100_MMA_S8_SSIaaiLi128ELi128ELNS4_4UMMA5MajorE0ELSM_0ELNSL_8SaturateE0EEEEEENS4_6LayoutISC_NS5_IJNSA_ILi0EEESR_SR_EEEEENS5_IJNS4_10UnderscoreESU_SU_EEEEENS4_13SM90_TMA_LOADENS4_14ComposedLayoutINS4_7SwizzleILi1ELi4ELi3EEENS4_18smem_ptr_flag_bitsILi8EEENSQ_INS5_IJNSA_ILi8EEESF_EEENS5_IJSF_SB_EEEEEEEvNS4_8identityESX_S17_vS18_EENS_8epilogue10collective18CollectiveEpilogueINS1A_23Sm100TmaWarpSpecializedILi2ELi2ELi64ELb0ELb0EEEJSG_NS5_IJNSQ_ISE_SB_EENSQ_INSA_ILi64EEESB_EEEEEaSH_aSH_NS1A_6fusion15FusionCallbacksIS1E_NS1J_17LinearCombinationIaiaiLNS_15FloatRoundStyleE2EEESG_S1I_JEEENS4_5SM1004TMEM4LOAD26SM100_TMEM_LOAD_32dp32b64xESX_NSY_INSZ_ILi2ELi4ELi3EEES12_NSQ_INS5_IJS13_S1G_EEENS5_IJS1G_SB_EEEEEEENS4_39AutoVectorizingCopyWithAssumedAlignmentILi128EEENS4_14SM90_TMA_STOREES1X_S1Z_S1Z_EEEvvEEEEvNT_6ParamsE)
	.align		4
        /*000c*/ 	.word	index@(__assertfail)
	.align		4
        /*0010*/ 	.word	0x00000000
	.align		4
        /*0014*/ 	.word	0xfffffffe
	.align		4
        /*0018*/ 	.word	0x00000000
	.align		4
        /*001c*/ 	.word	0xfffffffd
	.align		4
        /*0020*/ 	.word	0x00000000
	.align		4
        /*0024*/ 	.word	0xfffffffc


//--------------------- .nv.constant4             --------------------------
	.section	.nv.constant4,"a",@progbits
	.align	8
	.align		8
.nv.constant4:
        /*0000*/ 	.dword	__assertfail
	.align		8
        /*0008*/ 	.dword	__unnamed_1
	.align		8
        /*0010*/ 	.dword	__unnamed_2
	.align		8
        /*0018*/ 	.dword	_ZN40_INTERNAL_5ef48d20_4_k_cu_a18c2cbe_158154cuda3std3__45__cpo5beginE
	.align		8
        /*0020*/ 	.dword	_ZN40_INTERNAL_5ef48d20_4_k_cu_a18c2cbe_158154cuda3std3__45__cpo3endE
	.align		8
        /*0028*/ 	.dword	_ZN40_INTERNAL_5ef48d20_4_k_cu_a18c2cbe_158154cuda3std3__45__cpo6cbeginE
	.align		8
        /*0030*/ 	.dword	_ZN40_INTERNAL_5ef48d20_4_k_cu_a18c2cbe_158154cuda3std3__45__cpo4cendE
	.align		8
        /*0038*/ 	.dword	_ZN40_INTERNAL_5ef48d20_4_k_cu_a18c2cbe_158154cuda3std3__442_GLOBAL__N__5ef48d20_4_k_cu_a18c2cbe_158156ignoreE
	.align		8
        /*0040*/ 	.dword	_ZN40_INTERNAL_5ef48d20_4_k_cu_a18c2cbe_158154cuda3std3__419piecewise_constructE
	.align		8
        /*0048*/ 	.dword	_ZN40_INTERNAL_5ef48d20_4_k_cu_a18c2cbe_158154cuda3std3__48in_placeE
	.align		8
        /*0050*/ 	.dword	_ZN40_INTERNAL_5ef48d20_4_k_cu_a18c2cbe_158154cuda3std6ranges3__45__cpo4swapE
	.align		8
        /*0058*/ 	.dword	_ZN40_INTERNAL_5ef48d20_4_k_cu_a18c2cbe_158154cuda3std6ranges3__45__cpo9iter_moveE
	.align		8
        /*0060*/ 	.dword	_ZN40_INTERNAL_5ef48d20_4_k_cu_a18c2cbe_158154cute7productE
	.align		8
        /*0068*/ 	.dword	_ZN40_INTERNAL_5ef48d20_4_k_cu_a18c2cbe_158154cute1_E
	.align		8
        /*0070*/ 	.dword	$str$25
	.align		8
        /*0078*/ 	.dword	$str$26
	.align		8
        /*0080*/ 	.dword	$str$27
	.align		8
        /*0088*/ 	.dword	$str$28


//--------------------- .text._ZN7cutlass13device_kernelINS_4gemm6kernel13GemmUniversalIN4cute5tupleIJiiiiEEENS1_10collective13CollectiveMmaINS1_35MainloopSm100TmaUmmaWarpSpecializedILi24ELi2ELi4ENS5_IJNS4_1CILi1EEESB_SB_EEEEENS5_IJNSA_ILi128EEESE_NSA_ILi32EEEEEEaNS5_IJlSB_lEEEaSH_NS4_8TiledMMAINS4_8MMA_AtomIJNS4_15SM100_MMA_S8_SSIaaiLi128ELi128ELNS4_4UMMA5MajorE0ELSM_0ELNSL_8SaturateE0EEEEEENS4_6LayoutISC_NS5_IJNSA_ILi0EEESR_SR_EEEEENS5_IJNS4_10UnderscoreESU_SU_EEEEENS4_13SM90_TMA_LOADENS4_14ComposedLayoutINS4_7SwizzleILi1ELi4ELi3EEENS4_18smem_ptr_flag_bitsILi8EEENSQ_INS5_IJNSA_ILi8EEESF_EEENS5_IJSF_SB_EEEEEEEvNS4_8identityESX_S17_vS18_EENS_8epilogue10collective18CollectiveEpilogueINS1A_23Sm100TmaWarpSpecializedILi2ELi2ELi64ELb0ELb0EEEJSG_NS5_IJNSQ_ISE_SB_EENSQ_INSA_ILi64EEESB_EEEEEaSH_aSH_NS1A_6fusion15FusionCallbacksIS1E_NS1J_17LinearCombinationIaiaiLNS_15FloatRoundStyleE2EEESG_S1I_JEEENS4_5SM1004TMEM4LOAD26SM100_TMEM_LOAD_32dp32b64xESX_NSY_INSZ_ILi2ELi4ELi3EEES12_NSQ_INS5_IJS13_S1G_EEENS5_IJS1G_SB_EEEEEEENS4_39AutoVectorizingCopyWithAssumedAlignmentILi128EEENS4_14SM90_TMA_STOREES1X_S1Z_S1Z_EEEvvEEEEvNT_6ParamsE --------------------------
	.section	.text._ZN7cutlass13device_kernelINS_4gemm6kernel13GemmUniversalIN4cute5tupleIJiiiiEEENS1_10collective13CollectiveMmaINS1_35MainloopSm100TmaUmmaWarpSpecializedILi24ELi2ELi4ENS5_IJNS4_1CILi1EEESB_SB_EEEEENS5_IJNSA_ILi128EEESE_NSA_ILi32EEEEEEaNS5_IJlSB_lEEEaSH_NS4_8TiledMMAINS4_8MMA_AtomIJNS4_15SM100_MMA_S8_SSIaaiLi128ELi128ELNS4_4UMMA5MajorE0ELSM_0ELNSL_8SaturateE0EEEEEENS4_6LayoutISC_NS5_IJNSA_ILi0EEESR_SR_EEEEENS5_IJNS4_10UnderscoreESU_SU_EEEEENS4_13SM90_TMA_LOADENS4_14ComposedLayoutINS4_7SwizzleILi1ELi4ELi3EEENS4_18smem_ptr_flag_bitsILi8EEENSQ_INS5_IJNSA_ILi8EEESF_EEENS5_IJSF_SB_EEEEEEEvNS4_8identityESX_S17_vS18_EENS_8epilogue10collective18CollectiveEpilogueINS1A_23Sm100TmaWarpSpecializedILi2ELi2ELi64ELb0ELb0EEEJSG_NS5_IJNSQ_ISE_SB_EENSQ_INSA_ILi64EEESB_EEEEEaSH_aSH_NS1A_6fusion15FusionCallbacksIS1E_NS1J_17LinearCombinationIaiaiLNS_15FloatRoundStyleE2EEESG_S1I_JEEENS4_5SM1004TMEM4LOAD26SM100_TMEM_LOAD_32dp32b64xESX_NSY_INSZ_ILi2ELi4ELi3EEES12_NSQ_INS5_IJS13_S1G_EEENS5_IJS1G_SB_EEEEEEENS4_39AutoVectorizingCopyWithAssumedAlignmentILi128EEENS4_14SM90_TMA_STOREES1X_S1Z_S1Z_EEEvvEEEEvNT_6ParamsE,"ax",@progbits
	.align	128
.text._ZN7cutlass13device_kernelINS_4gemm6kernel13GemmUniversalIN4cute5tupleIJiiiiEEENS1_10collective13CollectiveMmaINS1_35MainloopSm100TmaUmmaWarpSpecializedILi24ELi2ELi4ENS5_IJNS4_1CILi1EEESB_SB_EEEEENS5_IJNSA_ILi128EEESE_NSA_ILi32EEEEEEaNS5_IJlSB_lEEEaSH_NS4_8TiledMMAINS4_8MMA_AtomIJNS4_15SM100_MMA_S8_SSIaaiLi128ELi128ELNS4_4UMMA5MajorE0ELSM_0ELNSL_8SaturateE0EEEEEENS4_6LayoutISC_NS5_IJNSA_ILi0EEESR_SR_EEEEENS5_IJNS4_10UnderscoreESU_SU_EEEEENS4_13SM90_TMA_LOADENS4_14ComposedLayoutINS4_7SwizzleILi1ELi4ELi3EEENS4_18smem_ptr_flag_bitsILi8EEENSQ_INS5_IJNSA_ILi8EEESF_EEENS5_IJSF_SB_EEEEEEEvNS4_8identityESX_S17_vS18_EENS_8epilogue10collective18CollectiveEpilogueINS1A_23Sm100TmaWarpSpecializedILi2ELi2ELi64ELb0ELb0EEEJSG_NS5_IJNSQ_ISE_SB_EENSQ_INSA_ILi64EEESB_EEEEEaSH_aSH_NS1A_6fusion15FusionCallbacksIS1E_NS1J_17LinearCombinationIaiaiLNS_15FloatRoundStyleE2EEESG_S1I_JEEENS4_5SM1004TMEM4LOAD26SM100_TMEM_LOAD_32dp32b64xESX_NSY_INSZ_ILi2ELi4ELi3EEES12_NSQ_INS5_IJS13_S1G_EEENS5_IJS1G_SB_EEEEEEENS4_39AutoVectorizingCopyWithAssumedAlignmentILi128EEENS4_14SM90_TMA_STOREES1X_S1Z_S1Z_EEEvvEEEEvNT_6ParamsE:
        .type           _ZN7cutlass13device_kernelINS_4gemm6kernel13GemmUniversalIN4cute5tupleIJiiiiEEENS1_10collective13CollectiveMmaINS1_35MainloopSm100TmaUmmaWarpSpecializedILi24ELi2ELi4ENS5_IJNS4_1CILi1EEESB_SB_EEEEENS5_IJNSA_ILi128EEESE_NSA_ILi32EEEEEEaNS5_IJlSB_lEEEaSH_NS4_8TiledMMAINS4_8MMA_AtomIJNS4_15SM100_MMA_S8_SSIaaiLi128ELi128ELNS4_4UMMA5MajorE0ELSM_0ELNSL_8SaturateE0EEEEEENS4_6LayoutISC_NS5_IJNSA_ILi0EEESR_SR_EEEEENS5_IJNS4_10UnderscoreESU_SU_EEEEENS4_13SM90_TMA_LOADENS4_14ComposedLayoutINS4_7SwizzleILi1ELi4ELi3EEENS4_18smem_ptr_flag_bitsILi8EEENSQ_INS5_IJNSA_ILi8EEESF_EEENS5_IJSF_SB_EEEEEEEvNS4_8identityESX_S17_vS18_EENS_8epilogue10collective18CollectiveEpilogueINS1A_23Sm100TmaWarpSpecializedILi2ELi2ELi64ELb0ELb0EEEJSG_NS5_IJNSQ_ISE_SB_EENSQ_INSA_ILi64EEESB_EEEEEaSH_aSH_NS1A_6fusion15FusionCallbacksIS1E_NS1J_17LinearCombinationIaiaiLNS_15FloatRoundStyleE2EEESG_S1I_JEEENS4_5SM1004TMEM4LOAD26SM100_TMEM_LOAD_32dp32b64xESX_NSY_INSZ_ILi2ELi4ELi3EEES12_NSQ_INS5_IJS13_S1G_EEENS5_IJS1G_SB_EEEEEEENS4_39AutoVectorizingCopyWithAssumedAlignmentILi128EEENS4_14SM90_TMA_STOREES1X_S1Z_S1Z_EEEvvEEEEvNT_6ParamsE,@function
        .size           _ZN7cutlass13device_kernelINS_4gemm6kernel13GemmUniversalIN4cute5tupleIJiiiiEEENS1_10collective13CollectiveMmaINS1_35MainloopSm100TmaUmmaWarpSpecializedILi24ELi2ELi4ENS5_IJNS4_1CILi1EEESB_SB_EEEEENS5_IJNSA_ILi128EEESE_NSA_ILi32EEEEEEaNS5_IJlSB_lEEEaSH_NS4_8TiledMMAINS4_8MMA_AtomIJNS4_15SM100_MMA_S8_SSIaaiLi128ELi128ELNS4_4UMMA5MajorE0ELSM_0ELNSL_8SaturateE0EEEEEENS4_6LayoutISC_NS5_IJNSA_ILi0EEESR_SR_EEEEENS5_IJNS4_10UnderscoreESU_SU_EEEEENS4_13SM90_TMA_LOADENS4_14ComposedLayoutINS4_7SwizzleILi1ELi4ELi3EEENS4_18smem_ptr_flag_bitsILi8EEENSQ_INS5_IJNSA_ILi8EEESF_EEENS5_IJSF_SB_EEEEEEEvNS4_8identityESX_S17_vS18_EENS_8epilogue10collective18CollectiveEpilogueINS1A_23Sm100TmaWarpSpecializedILi2ELi2ELi64ELb0ELb0EEEJSG_NS5_IJNSQ_ISE_SB_EENSQ_INSA_ILi64EEESB_EEEEEaSH_aSH_NS1A_6fusion15FusionCallbacksIS1E_NS1J_17LinearCombinationIaiaiLNS_15FloatRoundStyleE2EEESG_S1I_JEEENS4_5SM1004TMEM4LOAD26SM100_TMEM_LOAD_32dp32b64xESX_NSY_INSZ_ILi2ELi4ELi3EEES12_NSQ_INS5_IJS13_S1G_EEENS5_IJS1G_SB_EEEEEEENS4_39AutoVectorizingCopyWithAssumedAlignmentILi128EEENS4_14SM90_TMA_STOREES1X_S1Z_S1Z_EEEvvEEEEvNT_6ParamsE,(.L_x_203 - _ZN7cutlass13device_kernelINS_4gemm6kernel13GemmUniversalIN4cute5tupleIJiiiiEEENS1_10collective13CollectiveMmaINS1_35MainloopSm100TmaUmmaWarpSpecializedILi24ELi2ELi4ENS5_IJNS4_1CILi1EEESB_SB_EEEEENS5_IJNSA_ILi128EEESE_NSA_ILi32EEEEEEaNS5_IJlSB_lEEEaSH_NS4_8TiledMMAINS4_8MMA_AtomIJNS4_15SM100_MMA_S8_SSIaaiLi128ELi128ELNS4_4UMMA5MajorE0ELSM_0ELNSL_8SaturateE0EEEEEENS4_6LayoutISC_NS5_IJNSA_ILi0EEESR_SR_EEEEENS5_IJNS4_10UnderscoreESU_SU_EEEEENS4_13SM90_TMA_LOADENS4_14ComposedLayoutINS4_7SwizzleILi1ELi4ELi3EEENS4_18smem_ptr_flag_bitsILi8EEENSQ_INS5_IJNSA_ILi8EEESF_EEENS5_IJSF_SB_EEEEEEEvNS4_8identityESX_S17_vS18_EENS_8epilogue10collective18CollectiveEpilogueINS1A_23Sm100TmaWarpSpecializedILi2ELi2ELi64ELb0ELb0EEEJSG_NS5_IJNSQ_ISE_SB_EENSQ_INSA_ILi64EEESB_EEEEEaSH_aSH_NS1A_6fusion15FusionCallbacksIS1E_NS1J_17LinearCombinationIaiaiLNS_15FloatRoundStyleE2EEESG_S1I_JEEENS4_5SM1004TMEM4LOAD26SM100_TMEM_LOAD_32dp32b64xESX_NSY_INSZ_ILi2ELi4ELi3EEES12_NSQ_INS5_IJS13_S1G_EEENS5_IJS1G_SB_EEEEEEENS4_39AutoVectorizingCopyWithAssumedAlignmentILi128EEENS4_14SM90_TMA_STOREES1X_S1Z_S1Z_EEEvvEEEEvNT_6ParamsE)
        .other          _ZN7cutlass13device_kernelINS_4gemm6kernel13GemmUniversalIN4cute5tupleIJiiiiEEENS1_10collective13CollectiveMmaINS1_35MainloopSm100TmaUmmaWarpSpecializedILi24ELi2ELi4ENS5_IJNS4_1CILi1EEESB_SB_EEEEENS5_IJNSA_ILi128EEESE_NSA_ILi32EEEEEEaNS5_IJlSB_lEEEaSH_NS4_8TiledMMAINS4_8MMA_AtomIJNS4_15SM100_MMA_S8_SSIaaiLi128ELi128ELNS4_4UMMA5MajorE0ELSM_0ELNSL_8SaturateE0EEEEEENS4_6LayoutISC_NS5_IJNSA_ILi0EEESR_SR_EEEEENS5_IJNS4_10UnderscoreESU_SU_EEEEENS4_13SM90_TMA_LOADENS4_14ComposedLayoutINS4_7SwizzleILi1ELi4ELi3EEENS4_18smem_ptr_flag_bitsILi8EEENSQ_INS5_IJNSA_ILi8EEESF_EEENS5_IJSF_SB_EEEEEEEvNS4_8identityESX_S17_vS18_EENS_8epilogue10collective18CollectiveEpilogueINS1A_23Sm100TmaWarpSpecializedILi2ELi2ELi64ELb0ELb0EEEJSG_NS5_IJNSQ_ISE_SB_EENSQ_INSA_ILi64EEESB_EEEEEaSH_aSH_NS1A_6fusion15FusionCallbacksIS1E_NS1J_17LinearCombinationIaiaiLNS_15FloatRoundStyleE2EEESG_S1I_JEEENS4_5SM1004TMEM4LOAD26SM100_TMEM_LOAD_32dp32b64xESX_NSY_INSZ_ILi2ELi4ELi3EEES12_NSQ_INS5_IJS13_S1G_EEENS5_IJS1G_SB_EEEEEEENS4_39AutoVectorizingCopyWithAssumedAlignmentILi128EEENS4_14SM90_TMA_STOREES1X_S1Z_S1Z_EEEvvEEEEvNT_6ParamsE,@"STO_CUDA_ENTRY STV_DEFAULT"
_ZN7cutlass13device_kernelINS_4gemm6kernel13GemmUniversalIN4cute5tupleIJiiiiEEENS1_10collective13CollectiveMmaINS1_35MainloopSm100TmaUmmaWarpSpecializedILi24ELi2ELi4ENS5_IJNS4_1CILi1EEESB_SB_EEEEENS5_IJNSA_ILi128EEESE_NSA_ILi32EEEEEEaNS5_IJlSB_lEEEaSH_NS4_8TiledMMAINS4_8MMA_AtomIJNS4_15SM100_MMA_S8_SSIaaiLi128ELi128ELNS4_4UMMA5MajorE0ELSM_0ELNSL_8SaturateE0EEEEEENS4_6LayoutISC_NS5_IJNSA_ILi0EEESR_SR_EEEEENS5_IJNS4_10UnderscoreESU_SU_EEEEENS4_13SM90_TMA_LOADENS4_14ComposedLayoutINS4_7SwizzleILi1ELi4ELi3EEENS4_18smem_ptr_flag_bitsILi8EEENSQ_INS5_IJNSA_ILi8EEESF_EEENS5_IJSF_SB_EEEEEEEvNS4_8identityESX_S17_vS18_EENS_8epilogue10collective18CollectiveEpilogueINS1A_23Sm100TmaWarpSpecializedILi2ELi2ELi64ELb0ELb0EEEJSG_NS5_IJNSQ_ISE_SB_EENSQ_INSA_ILi64EEESB_EEEEEaSH_aSH_NS1A_6fusion15FusionCallbacksIS1E_NS1J_17LinearCombinationIaiaiLNS_15FloatRoundStyleE2EEESG_S1I_JEEENS4_5SM1004TMEM4LOAD26SM100_TMEM_LOAD_32dp32b64xESX_NSY_INSZ_ILi2ELi4ELi3EEES12_NSQ_INS5_IJS13_S1G_EEENS5_IJS1G_SB_EEEEEEENS4_39AutoVectorizingCopyWithAssumedAlignmentILi128EEENS4_14SM90_TMA_STOREES1X_S1Z_S1Z_EEEvvEEEEvNT_6ParamsE:
[----:B------:R-:W1:Y:S01]  /*0000*/  LDC R1, c[0x0][0x37c] ;  /* 0x0000df00ff017b82 */ /* 0x000e620000000800 */
[----:B------:R-:W2:Y:S01]  /*0010*/  S2R R167, SR_TID.X ;  /* 0x0000000000a77919 */ /* 0x000ea20000002100 */
[----:B------:R-:W3:Y:S01]  /*0020*/  LDCU.64 UR4, c[0x0][0x890] ;  /* 0x00011200ff0477ac */ /* 0x000ee20008000a00 */
[----:B------:R-:W-:Y:S02]  /*0030*/  PRMT R151, RZ, 0x7610, R151 ;  /* 0x00007610ff977816 */ /* 0x000fe40000000097 */
[----:B------:R-:W-:Y:S01]  /*0040*/  ELECT P5, URZ, PT ;  /* 0x0000000000ff782f */ /* 0x000fe200038a0000 */
[----:B------:R-:W4:Y:S01]  /*0050*/  LDCU.64 UR46, c[0x0][0x358] ;  /* 0x00006b00ff2e77ac */ /* 0x000f220008000a00 */
[----:B---3--:R-:W-:-:S04]  /*0060*/  UISETP.NE.U32.AND UP0, UPT, UR4, URZ, UPT ;  /* 0x000000ff0400728c */ /* 0x008fc8000bf05070 */
[----:B------:R-:W-:Y:S01]  /*0070*/  UISETP.NE.AND.EX UP0, UPT, UR5, URZ, UPT, UP0 ;  /* 0x000000ff0500728c */ /* 0x000fe2000bf05300 */
[----:B--2---:R-:W-:-:S05]  /*0080*/  SHF.R.U32.HI R154, RZ, 0x5, R167 ;  /* 0x00000005ff9a7819 */ /* 0x004fca00000116a7 */
[----:B------:R-:W2:Y:S02]  /*0090*/  SHFL.IDX PT, R0, R154, RZ, 0x1f ;  /* 0x00001fff9a007589 */ /* 0x000ea400000e0000 */
[----:B--2---:R-:W-:Y:S01]  /*00a0*/  R2UR UR8, R0 ;  /* 0x00000000000872ca */ /* 0x004fe200000e0000 */
[----:B-1--4-:R-:W-:-:S14]  /*00b0*/  BRA.U UP0, `(.L_x_0) ;  /* 0x00000001002c7547 */ /* 0x012fdc000b800000 */
[----:B------:R-:W1:Y:S02]  /*00c0*/  LDCU.64 UR6, c[0x0][0x888] ;  /* 0x00011100ff0677ac */ /* 0x000e640008000a00 */
[----:B-1----:R-:W-:-:S04]  /*00d0*/  UISETP.NE.U32.AND UP0, UPT, UR6, URZ, UPT ;  /* 0x000000ff0600728c */ /* 0x002fc8000bf05070 */
[----:B------:R-:W-:-:S09]  /*00e0*/  UISETP.NE.AND.EX UP0, UPT, UR7, URZ, UPT, UP0 ;  /* 0x000000ff0700728c */ /* 0x000fd2000bf05300 */
[----:B------:R-:W-:Y:S05]  /*00f0*/  BRA.U !UP0, `(.L_x_1) ;  /* 0x0000000108107547 */ /* 0x000fea000b800000 */
[----:B------:R-:W1:Y:S02]  /*0100*/  LDC.64 R82, c[0x0][0x888] ;  /* 0x00022200ff527b82 */ /* 0x000e640000000a00 */
[----:B-1----:R1:W5:Y:S01]  /*0110*/  LDG.E R82, desc[UR46][R82.64] ;  /* 0x0000002e52527981 */ /* 0x002362000c1e1900 */
[----:B------:R-:W-:Y:S01]  /*0120*/  HFMA2 R151, -RZ, RZ, 0, 5.9604644775390625e-08 ;  /* 0x00000001ff977431 */ /* 0x000fe200000001ff */
[----:B------:R-:W-:Y:S05]  /*0130*/  BRA `(.L_x_0) ;  /* 0x00000000000c7947 */ /* 0x000fea0003800000 */
.L_x_1:
[----:B------:R-:W1:Y:S01]  /*0140*/  LDCU UR6, c[0x0][0x880] ;  /* 0x00011000ff0677ac */ /* 0x000e620008000800 */
[----:B------:R-:W-:Y:S01]  /*0150*/  HFMA2 R151, -RZ, RZ, 0, 5.9604644775390625e-08 ;  /* 0x00000001ff977431 */ /* 0x000fe200000001ff */
[----:B-1----:R-:W-:-:S07]  /*0160*/  MOV R82, UR6 ;  /* 0x0000000600527c02 */ /* 0x002fce0008000f00 */
.L_x_0:
[----:B------:R-:W2:Y:S02]  /*0170*/  LDCU.64 UR6, c[0x0][0x8b0] ;  /* 0x00011600ff0677ac */ /* 0x000ea40008000a00 */
[----:B--2---:R-:W-:-:S04]  /*0180*/  UISETP.NE.U32.AND UP0, UPT, UR6, URZ, UPT ;  /* 0x000000ff0600728c */ /* 0x004fc8000bf05070 */
[----:B------:R-:W-:-:S09]  /*0190*/  UISETP.NE.AND.EX UP0, UPT, UR7, URZ, UPT, UP0 ;  /* 0x000000ff0700728c */ /* 0x000fd2000bf05300 */
[----:B------:R-:W-:Y:S05]  /*01a0*/  BRA.U UP0, `(.L_x_2) ;  /* 0x0000000100247547 */ /* 0x000fea000b800000 */
[----:B------:R-:W2:Y:S02]  /*01b0*/  LDCU.64 UR6, c[0x0][0x8a8] ;  /* 0x00011500ff0677ac */ /* 0x000ea40008000a00 */
[----:B--2---:R-:W-:-:S04]  /*01c0*/  UISETP.NE.U32.AND UP0, UPT, UR6, URZ, UPT ;  /* 0x000000ff0600728c */ /* 0x004fc8000bf05070 */
[----:B------:R-:W-:-:S09]  /*01d0*/  UISETP.NE.AND.EX UP0, UPT, UR7, URZ, UPT, UP0 ;  /* 0x000000ff0700728c */ /* 0x000fd2000bf05300 */
[----:B------:R-:W-:Y:S05]  /*01e0*/  BRA.U !UP0, `(.L_x_3) ;  /* 0x00000001080c7547 */ /* 0x000fea000b800000 */
[----:B------:R-:W2:Y:S02]  /*01f0*/  LDC.64 R78, c[0x0][0x8a8] ;  /* 0x00022a00ff4e7b82 */ /* 0x000ea40000000a00 */
[----:B--2---:R2:W5:Y:S01]  /*0200*/  LDG.E R78, desc[UR46][R78.64] ;  /* 0x0000002e4e4e7981 */ /* 0x004562000c1e1900 */
[----:B------:R-:W-:Y:S05]  /*0210*/  BRA `(.L_x_2) ;  /* 0x0000000000087947 */ /* 0x000fea0003800000 */
.L_x_3:
[----:B------:R-:W2:Y:S02]  /*0220*/  LDCU UR6, c[0x0][0x8a0] ;  /* 0x00011400ff0677ac */ /* 0x000ea40008000800 */
[----:B--2---:R-:W-:Y:S02]  /*0230*/  MOV R78, UR6 ;  /* 0x00000006004e7c02 */ /* 0x004fe40008000f00 */
.L_x_2:
[----:B------:R-:W-:Y:S01]  /*0240*/  IMAD.U32 R0, RZ, RZ, UR8 ;  /* 0x00000008ff007e24 */ /* 0x000fe2000f8e00ff */
[----:B------:R-:W-:Y:S04]  /*0250*/  BSSY.RECONVERGENT B0, `(.L_x_4) ;  /* 0x000000c000007945 */ /* 0x000fe80003800200 */
[C---:B------:R-:W-:Y:S02]  /*0260*/  ISETP.NE.OR P1, PT, R0.reuse, 0x1, !P5 ;  /* 0x000000010000780c */ /* 0x040fe40006f25670 */
[----:B------:R-:W-:-:S11]  /*0270*/  ISETP.NE.OR P0, PT, R0, 0x3, !P5 ;  /* 0x000000030000780c */ /* 0x000fd60006f05670 */
[----:B------:R-:W-:Y:S05]  /*0280*/  @P1 BRA `(.L_x_5) ;  /* 0x0000000000201947 */ /* 0x000fea0003800000 */
[----:B------:R-:W3:Y:S02]  /*0290*/  LDCU.64 UR6, c[0x0][0x348] ;  /* 0x00006900ff0677ac */ /* 0x000ee40008000a00 */
[----:B---3--:R-:W-:Y:S02]  /*02a0*/  UIADD3 UR10, UP1, UPT, UR6, 0x80, URZ ;  /* 0x00000080060a7890 */ /* 0x008fe4000ff3e0ff */
[----:B------:R-:W-:Y:S02]  /*02b0*/  UIADD3 UR6, UP0, UPT, UR6, 0x180, URZ ;  /* 0x0000018006067890 */ /* 0x000fe4000ff1e0ff */
[----:B------:R-:W-:Y:S02]  /*02c0*/  UIADD3.X UR11, UPT, UPT, URZ, UR7, URZ, UP1, !UPT ;  /* 0x00000007ff0b7290 */ /* 0x000fe40008ffe4ff */
[----:B------:R-:W-:-:S07]  /*02d0*/  UIADD3.X UR7, UPT, UPT, URZ, UR7, URZ, UP0, !UPT ;  /* 0x00000007ff077290 */ /* 0x000fce00087fe4ff */
[----:B------:R3:W-:Y:S02]  /*02e0*/  UTMACCTL.PF [UR10] ;  /* 0x000000000a0079b9 */ /* 0x0007e40008040000 */
[----:B------:R3:W-:Y:S02]  /*02f0*/  UTMACCTL.PF [UR6] ;  /* 0x00000000060079b9 */ /* 0x0007e40008040000 */
[----:B---3--:R-:W-:Y:S01]  /*0300*/  NOP ;  /* 0x0000000000007918 */ /* 0x008fe20000000000 */
.L_x_5:
[----:B------:R-:W-:Y:S05]  /*0310*/  BSYNC.RECONVERGENT B0 ;  /* 0x0000000000007941 */ /* 0x000fea0003800200 */
.L_x_4:
[----:B------:R-:W-:Y:S04]  /*0320*/  BSSY.RECONVERGENT B0, `(.L_x_6) ;  /* 0x000000a000007945 */ /* 0x000fe80003800200 */
        /* <DEDUP_REMOVED lines=9> */
.L_x_7:
[----:B------:R-:W-:Y:S05]  /*03c0*/  BSYNC.RECONVERGENT B0 ;  /* 0x0000000000007941 */ /* 0x000fea0003800200 */
.L_x_6:
[----:B------:R-:W3:Y:S01]  /*03d0*/  LDCU.64 UR6, c[0x0][0x888] ;  /* 0x00011100ff0677ac */ /* 0x000ee20008000a00 */
[----:B------:R-:W-:Y:S02]  /*03e0*/  UISETP.EQ.U32.AND UP1, UPT, UR4, URZ, UPT ;  /* 0x000000ff0400728c */ /* 0x000fe4000bf22070 */
[----:B------:R-:W-:Y:S02]  /*03f0*/  UPLOP3.LUT UP2, UPT, UPT, UPT, UPT, 0x80, 0x8 ;  /* 0x000000000008789c */ /* 0x000fe40003f4f070 */
[----:B---3--:R-:W-:-:S04]  /*0400*/  UISETP.NE.U32.AND UP0, UPT, UR6, URZ, UPT ;  /* 0x000000ff0600728c */ /* 0x008fc8000bf05070 */
[----:B------:R-:W-:-:S04]  /*0410*/  UISETP.NE.AND.EX UP0, UPT, UR7, URZ, UPT, UP0 ;  /* 0x000000ff0700728c */ /* 0x000fc8000bf05300 */
[----:B------:R-:W-:-:S04]  /*0420*/  UISETP.EQ.OR.EX UP3, UPT, UR5, URZ, !UP0, UP1 ;  /* 0x000000ff0500728c */ /* 0x000fc8000c762710 */
[----:B------:R-:W-:-:S05]  /*0430*/  UP2UR UR50, UPR, URZ, 0x8 ;  /* 0x00000008ff327883 */ /* 0x000fca0008000000 */
[----:B------:R-:W-:Y:S07]  /*0440*/  BRA.U !UP3, `(.L_x_8) ;  /* 0x000000010b207547 */ /* 0x000fee000b800000 */
[----:B-----5:R-:W-:Y:S01]  /*0450*/  R2UR UR6, R82 ;  /* 0x00000000520672ca */ /* 0x020fe200000e0000 */
[----:B------:R-:W-:Y:S02]  /*0460*/  UISETP.NE.U32.AND UP2, UPT, UR4, URZ, UPT ;  /* 0x000000ff0400728c */ /* 0x000fe4000bf45070 */
[----:B------:R-:W-:Y:S02]  /*0470*/  USEL UR4, URZ, 0xffffffff, UP0 ;  /* 0xffffffffff047887 */ /* 0x000fe40008000000 */
[----:B------:R-:W-:-:S08]  /*0480*/  UISETP.NE.AND.EX UP2, UPT, UR5, URZ, UPT, UP2 ;  /* 0x000000ff0500728c */ /* 0x000fd0000bf45320 */
[----:B------:R-:W-:-:S04]  /*0490*/  UISETP.NE.AND UP1, UPT, UR6, URZ, UPT ;  /* 0x000000ff0600728c */ /* 0x000fc8000bf25270 */
[----:B------:R-:W-:-:S04]  /*04a0*/  @!UP2 USEL UR4, URZ, 0xffffffff, UP1 ;  /* 0xffffffffff04a887 */ /* 0x000fc80008800000 */
[----:B------:R-:W-:-:S04]  /*04b0*/  ULOP3.LUT UR4, UR4, 0x1, URZ, 0xc0, !UPT ;  /* 0x0000000104047892 */ /* 0x000fc8000f8ec0ff */
[----:B------:R-:W-:-:S11]  /*04c0*/  UISETP.NE.U32.AND UP2, UPT, UR4, 0x1, UPT ;  /* 0x000000010400788c */ /* 0x000fd6000bf45070 */
.L_x_8:
[----:B------:R-:W3:Y:S01]  /*04d0*/  SHFL.IDX PT, R2, R154, RZ, 0x1f ;  /* 0x00001fff9a027589 */ /* 0x000ee200000e0000 */
[----:B------:R-:W-:-:S04]  /*04e0*/  UISETP.NE.AND UP1, UPT, UR8, 0x2, UPT ;  /* 0x000000020800788c */ /* 0x000fc8000bf25270 */
[----:B------:R-:W-:Y:S01]  /*04f0*/  USEL UR6, URZ, 0x1, UP1 ;  /* 0x00000001ff067887 */ /* 0x000fe20008800000 */
[----:B---3--:R-:W-:-:S13]  /*0500*/  ISETP.NE.AND P0, PT, R2, RZ, PT ;  /* 0x000000ff0200720c */ /* 0x008fda0003f05270 */
[----:B------:R-:W-:Y:S05]  /*0510*/  @P0 BRA `(.L_x_9) ;  /* 0x0000000000f40947 */ /* 0x000fea0003800000 */
[----:B------:R-:W-:Y:S01]  /*0520*/  ELECT P0, URZ, PT ;  /* 0x0000000000ff782f */ /* 0x000fe20003800000 */
[----:B------:R-:W-:-:S12]  /*0530*/  BSSY.RECONVERGENT B0, `(.L_x_9) ;  /* 0x000003b000007945 */ /* 0x000fd80003800200 */
[----:B------:R-:W-:Y:S05]  /*0540*/  @!P0 BRA `(.L_x_10) ;  /* 0x0000000000e48947 */ /* 0x000fea0003800000 */
[----:B------:R-:W3:Y:S01]  /*0550*/  S2UR UR5, SR_CgaCtaId ;  /* 0x00000000000579c3 */ /* 0x000ee20000008800 */
[----:B------:R-:W-:Y:S01]  /*0560*/  UMOV UR7, 0x400 ;  /* 0x0000040000077882 */ /* 0x000fe20000000000 */
[----:B------:R-:W-:Y:S02]  /*0570*/  UMOV UR4, 0x1 ;  /* 0x0000000100047882 */ /* 0x000fe40000000000 */
[----:B------:R-:W-:-:S04]  /*0580*/  UIADD3 UR10, UPT, UPT, -UR4, 0x100000, URZ ;  /* 0x00100000040a7890 */ /* 0x000fc8000fffe1ff */
[----:B------:R-:W-:Y:S02]  /*0590*/  USHF.L.U32 UR11, UR10, 0xb, URZ ;  /* 0x0000000b0a0b7899 */ /* 0x000fe400080006ff */
[----:B------:R-:W-:Y:S02]  /*05a0*/  USHF.L.U32 UR10, UR10, 0x1, URZ ;  /* 0x000000010a0a7899 */ /* 0x000fe400080006ff */
[----:B---3--:R-:W-:Y:S01]  /*05b0*/  ULEA UR5, UR5, UR7, 0x18 ;  /* 0x0000000705057291 */ /* 0x008fe2000f8ec0ff */
[----:B------:R-:W3:Y:S11]  /*05c0*/  FENCE.VIEW.ASYNC.S ;  /* 0x00000000000073c6 */ /* 0x000ef60000000000 */
[----:B---3--:R3:W4:Y:S01]  /*05d0*/  SYNCS.EXCH.64 URZ, [UR5], UR10 ;  /* 0x0000000a05ff75b2 */ /* 0x0087220008000100 */
[----:B------:R3:W1:Y:S01]  /*05e0*/  SYNCS.EXCH.64 URZ, [UR5+0xc0], UR10 ;  /* 0x0000c00a05ff75b2 */ /* 0x0006620008000100 */
        /* <DEDUP_REMOVED lines=45> */
[----:B------:R3:W1:Y:S02]  /*08c0*/  SYNCS.EXCH.64 URZ, [UR5+0x178], UR10 ;  /* 0x0001780a05ff75b2 */ /* 0x0006640008000100 */
[----:B---34-:R-:W-:Y:S01]  /*08d0*/  NOP ;  /* 0x0000000000007918 */ /* 0x018fe20000000000 */
.L_x_10:
[----:B------:R-:W-:Y:S05]  /*08e0*/  BSYNC.RECONVERGENT B0 ;  /* 0x0000000000007941 */ /* 0x000fea0003800200 */
.L_x_9:
[----:B------:R-:W3:Y:S01]  /*08f0*/  SHFL.IDX PT, R2, R154, RZ, 0x1f ;  /* 0x00001fff9a027589 */ /* 0x000ee200000e0000 */
[----:B------:R-:W-:Y:S01]  /*0900*/  NOP ;  /* 0x0000000000007918 */ /* 0x000fe20000000000 */
[----:B---3--:R-:W-:-:S13]  /*0910*/  ISETP.NE.AND P0, PT, R2, 0x1, PT ;  /* 0x000000010200780c */ /* 0x008fda0003f05270 */
[----:B------:R-:W-:Y:S05]  /*0920*/  @P0 BRA `(.L_x_11) ;  /* 0x0000000000480947 */ /* 0x000fea0003800000 */
[----:B------:R-:W3:Y:S01]  /*0930*/  S2UR UR7, SR_CgaCtaId ;  /* 0x00000000000779c3 */ /* 0x000ee20000008800 */
[----:B------:R-:W-:Y:S01]  /*0940*/  UMOV UR9, 0x400 ;  /* 0x0000040000097882 */ /* 0x000fe20000000000 */
[----:B------:R-:W-:Y:S01]  /*0950*/  UMOV UR5, 0x20 ;  /* 0x0000002000057882 */ /* 0x000fe20000000000 */
[----:B------:R-:W-:Y:S01]  /*0960*/  UMOV UR4, 0x80 ;  /* 0x0000008000047882 */ /* 0x000fe20000000000 */
[----:B------:R-:W-:-:S04]  /*0970*/  UIADD3 UR10, UPT, UPT, -UR5, 0x100000, URZ ;  /* 0x00100000050a7890 */ /* 0x000fc8000fffe1ff */
[----:B------:R-:W-:Y:S02]  /*0980*/  USHF.L.U32 UR11, UR10, 0xb, URZ ;  /* 0x0000000b0a0b7899 */ /* 0x000fe400080006ff */
[----:B------:R-:W-:Y:S02]  /*0990*/  USHF.L.U32 UR10, UR10, 0x1, URZ ;  /* 0x000000010a0a7899 */ /* 0x000fe400080006ff */
[----:B------:R-:W-:-:S04]  /*09a0*/  UIADD3 UR4, UPT, UPT, -UR4, 0x100000, URZ ;  /* 0x0010000004047890 */ /* 0x000fc8000fffe1ff */
[----:B------:R-:W-:Y:S02]  /*09b0*/  USHF.L.U32 UR5, UR4, 0xb, URZ ;  /* 0x0000000b04057899 */ /* 0x000fe400080006ff */
[----:B------:R-:W-:Y:S01]  /*09c0*/  USHF.L.U32 UR4, UR4, 0x1, URZ ;  /* 0x0000000104047899 */ /* 0x000fe200080006ff */
[----:B------:R-:W-:Y:S01]  /*09d0*/  ELECT P0, URZ, PT ;  /* 0x0000000000ff782f */ /* 0x000fe20003800000 */
[----:B---3--:R-:W-:Y:S01]  /*09e0*/  ULEA UR7, UR7, UR9, 0x18 ;  /* 0x0000000907077291 */ /* 0x008fe2000f8ec0ff */
[----:B------:R-:W3:Y:S11]  /*09f0*/  FENCE.VIEW.ASYNC.S ;  /* 0x00000000000073c6 */ /* 0x000ef60000000000 */
[----:B---3--:R3:W4:Y:S01]  /*0a00*/  SYNCS.EXCH.64 URZ, [UR7+0x180], UR10 ;  /* 0x0001800a07ff75b2 */ /* 0x0087220008000100 */
[----:B------:R3:W1:Y:S01]  /*0a10*/  SYNCS.EXCH.64 URZ, [UR7+0x190], UR4 ;  /* 0x0001900407ff75b2 */ /* 0x0006620008000100 */
[----:B------:R3:W1:Y:S01]  /*0a20*/  SYNCS.EXCH.64 URZ, [UR7+0x188], UR10 ;  /* 0x0001880a07ff75b2 */ /* 0x0006620008000100 */
[----:B------:R3:W1:Y:S01]  /*0a30*/  SYNCS.EXCH.64 URZ, [UR7+0x198], UR4 ;  /* 0x0001980407ff75b2 */ /* 0x0006620008000100 */
[----:B------:R-:W-:Y:S01]  /*0a40*/  NOP ;  /* 0x0000000000007918 */ /* 0x000fe20000000000 */
.L_x_11:
[----:B------:R-:W2:Y:S01]  /*0a50*/  SHFL.IDX PT, R2, R154, RZ, 0x1f ;  /* 0x00001fff9a027589 */ /* 0x000ea200000e0000 */
[----:B------:R-:W-:Y:S01]  /*0a60*/  NOP ;  /* 0x0000000000007918 */ /* 0x000fe20000000000 */
[----:B--2---:R-:W-:-:S13]  /*0a70*/  ISETP.NE.AND P0, PT, R2, 0x3, PT ;  /* 0x000000030200780c */ /* 0x004fda0003f05270 */
[----:B------:R-:W-:Y:S05]  /*0a80*/  @P0 BRA `(.L_x_12) ;  /* 0x0000000000300947 */ /* 0x000fea0003800000 */
[----:B---3--:R-:W2:Y:S01]  /*0a90*/  S2UR UR5, SR_CgaCtaId ;  /* 0x00000000000579c3 */ /* 0x008ea20000008800 */
[----:B------:R-:W-:Y:S01]  /*0aa0*/  UMOV UR7, 0x400 ;  /* 0x0000040000077882 */ /* 0x000fe20000000000 */
[----:B------:R-:W-:Y:S01]  /*0ab0*/  UMOV UR4, 0x20 ;  /* 0x0000002000047882 */ /* 0x000fe20000000000 */
[----:B------:R-:W-:Y:S01]  /*0ac0*/  ELECT P0, URZ, PT ;  /* 0x0000000000ff782f */ /* 0x000fe20003800000 */
[----:B------:R-:W-:-:S04]  /*0ad0*/  UIADD3 UR10, UPT, UPT, -UR4, 0x100000, URZ ;  /* 0x00100000040a7890 */ /* 0x000fc8000fffe1ff */
[----:B------:R-:W-:Y:S02]  /*0ae0*/  USHF.L.U32 UR11, UR10, 0xb, URZ ;  /* 0x0000000b0a0b7899 */ /* 0x000fe400080006ff */
[----:B------:R-:W-:Y:S02]  /*0af0*/  USHF.L.U32 UR10, UR10, 0x1, URZ ;  /* 0x000000010a0a7899 */ /* 0x000fe400080006ff */
[----:B--2---:R-:W-:Y:S01]  /*0b00*/  ULEA UR5, UR5, UR7, 0x18 ;  /* 0x0000000705057291 */ /* 0x004fe2000f8ec0ff */
[----:B------:R-:W2:Y:S11]  /*0b10*/  FENCE.VIEW.ASYNC.S ;  /* 0x00000000000073c6 */ /* 0x000eb60000000000 */
[----:B--2---:R2:W3:Y:S01]  /*0b20*/  SYNCS.EXCH.64 URZ, [UR5+0x1a0], UR10 ;  /* 0x0001a00a05ff75b2 */ /* 0x0044e20008000100 */
[----:B------:R2:W1:Y:S01]  /*0b30*/  SYNCS.EXCH.64 URZ, [UR5+0x1a8], UR10 ;  /* 0x0001a80a05ff75b2 */ /* 0x0004620008000100 */
[----:B------:R-:W-:Y:S01]  /*0b40*/  NOP ;  /* 0x0000000000007918 */ /* 0x000fe20000000000 */
.L_x_12:
[----:B------:R-:W4:Y:S01]  /*0b50*/  SHFL.IDX PT, R2, R154, RZ, 0x1f ;  /* 0x00001fff9a027589 */ /* 0x000f2200000e0000 */
[----:B------:R-:W-:Y:S01]  /*0b60*/  NOP ;  /* 0x0000000000007918 */ /* 0x000fe20000000000 */
[----:B----4-:R-:W-:-:S13]  /*0b70*/  ISETP.NE.AND P0, PT, R2, 0x4, PT ;  /* 0x000000040200780c */ /* 0x010fda0003f05270 */
[----:B------:R-:W-:Y:S05]  /*0b80*/  @P0 BRA `(.L_x_13) ;  /* 0x00000000004c0947 */ /* 0x000fea0003800000 */
[----:B--23--:R-:W2:Y:S01]  /*0b90*/  S2UR UR5, SR_CgaCtaId ;  /* 0x00000000000579c3 */ /* 0x00cea20000008800 */
[----:B------:R-:W-:Y:S01]  /*0ba0*/  UMOV UR9, 0x100 ;  /* 0x0000010000097882 */ /* 0x000fe20000000000 */
[----:B------:R-:W-:Y:S01]  /*0bb0*/  UMOV UR7, 0x400 ;  /* 0x0000040000077882 */ /* 0x000fe20000000000 */
[----:B------:R-:W-:Y:S01]  /*0bc0*/  USEL UR9, UR9, 0xe0, UP2 ;  /* 0x000000e009097887 */ /* 0x000fe20009000000 */
[----:B------:R-:W-:Y:S01]  /*0bd0*/  UMOV UR4, 0x1 ;  /* 0x0000000100047882 */ /* 0x000fe20000000000 */
[----:B------:R-:W-:Y:S01]  /*0be0*/  ELECT P0, URZ, PT ;  /* 0x0000000000ff782f */ /* 0x000fe20003800000 */
[----:B------:R-:W-:-:S04]  /*0bf0*/  UIADD3 UR10, UPT, UPT, -UR4, 0x100000, URZ ;  /* 0x00100000040a7890 */ /* 0x000fc8000fffe1ff */
[----:B------:R-:W-:Y:S02]  /*0c00*/  USHF.L.U32 UR11, UR10, 0xb, URZ ;  /* 0x0000000b0a0b7899 */ /* 0x000fe400080006ff */
[----:B------:R-:W-:Y:S02]  /*0c10*/  USHF.L.U32 UR10, UR10, 0x1, URZ ;  /* 0x000000010a0a7899 */ /* 0x000fe400080006ff */
[----:B------:R-:W-:-:S04]  /*0c20*/  UIADD3 UR12, UPT, UPT, -UR9, 0x100000, URZ ;  /* 0x00100000090c7890 */ /* 0x000fc8000fffe1ff */
[----:B------:R-:W-:Y:S02]  /*0c30*/  USHF.L.U32 UR13, UR12, 0xb, URZ ;  /* 0x0000000b0c0d7899 */ /* 0x000fe400080006ff */
[----:B------:R-:W-:Y:S02]  /*0c40*/  USHF.L.U32 UR12, UR12, 0x1, URZ ;  /* 0x000000010c0c7899 */ /* 0x000fe400080006ff */
[----:B--2---:R-:W-:Y:S01]  /*0c50*/  ULEA UR5, UR5, UR7, 0x18 ;  /* 0x0000000705057291 */ /* 0x004fe2000f8ec0ff */
[----:B------:R-:W2:Y:S11]  /*0c60*/  FENCE.VIEW.ASYNC.S ;  /* 0x00000000000073c6 */ /* 0x000eb60000000000 */
[----:B--2---:R4:W2:Y:S01]  /*0c70*/  SYNCS.EXCH.64 URZ, [UR5+0x1b0], UR10 ;  /* 0x0001b00a05ff75b2 */ /* 0x0048a20008000100 */
[----:B------:R4:W3:Y:S01]  /*0c80*/  SYNCS.EXCH.64 URZ, [UR5+0x1c0], UR12 ;  /* 0x0001c00c05ff75b2 */ /* 0x0008e20008000100 */
[----:B------:R4:W1:Y:S01]  /*0c90*/  SYNCS.EXCH.64 URZ, [UR5+0x1b8], UR10 ;  /* 0x0001b80a05ff75b2 */ /* 0x0008620008000100 */
[----:B------:R4:W1:Y:S02]  /*0ca0*/  SYNCS.EXCH.64 URZ, [UR5+0x1c8], UR12 ;  /* 0x0001c80c05ff75b2 */ /* 0x0008640008000100 */
[----:B----4-:R-:W-:Y:S01]  /*0cb0*/  NOP ;  /* 0x0000000000007918 */ /* 0x010fe20000000000 */
.L_x_13:
[----:B------:R-:W4:Y:S01]  /*0cc0*/  SHFL.IDX PT, R2, R154, RZ, 0x1f ;  /* 0x00001fff9a027589 */ /* 0x000f2200000e0000 */
[----:B------:R-:W-:Y:S01]  /*0cd0*/  NOP ;  /* 0x0000000000007918 */ /* 0x000fe20000000000 */
[----:B----4-:R-:W-:-:S13]  /*0ce0*/  ISETP.NE.AND P0, PT, R2, 0x5, PT ;  /* 0x000000050200780c */ /* 0x010fda0003f05270 */
[----:B------:R-:W-:Y:S05]  /*0cf0*/  @P0 BRA `(.L_x_14) ;  /* 0x0000000000580947 */ /* 0x000fea0003800000 */
[----:B---3--:R-:W3:Y:S01]  /*0d00*/  S2UR UR7, SR_CgaCtaId ;  /* 0x00000000000779c3 */ /* 0x008ee20000008800 */
[----:B------:R-:W-:Y:S01]  /*0d10*/  UMOV UR9, 0x400 ;  /* 0x0000040000097882 */ /* 0x000fe20000000000 */
[----:B--2---:R-:W-:Y:S01]  /*0d20*/  UMOV UR5, 0x1 ;  /* 0x0000000100057882 */ /* 0x004fe20000000000 */
        /* <DEDUP_REMOVED lines=9> */
[----:B------:R-:W2:Y:S11]  /*0dc0*/  FENCE.VIEW.ASYNC.S ;  /* 0x00000000000073c6 */ /* 0x000eb60000000000 */
[----:B--2---:R4:W2:Y:S01]  /*0dd0*/  SYNCS.EXCH.64 URZ, [UR7+0x1d0], UR10 ;  /* 0x0001d00a07ff75b2 */ /* 0x0048a20008000100 */
[----:B------:R4:W3:Y:S01]  /*0de0*/  SYNCS.EXCH.64 URZ, [UR7+0x1f0], UR4 ;  /* 0x0001f00407ff75b2 */ /* 0x0008e20008000100 */
[----:B------:R4:W1:Y:S01]  /*0df0*/  SYNCS.EXCH.64 URZ, [UR7+0x1d8], UR10 ;  /* 0x0001d80a07ff75b2 */ /* 0x0008620008000100 */
[----:B------:R4:W1:Y:S01]  /*0e00*/  SYNCS.EXCH.64 URZ, [UR7+0x1f8], UR4 ;  /* 0x0001f80407ff75b2 */ /* 0x0008620008000100 */
[----:B------:R4:W1:Y:S01]  /*0e10*/  SYNCS.EXCH.64 URZ, [UR7+0x1e0], UR10 ;  /* 0x0001e00a07ff75b2 */ /* 0x0008620008000100 */
[----:B------:R4:W1:Y:S01]  /*0e20*/  SYNCS.EXCH.64 URZ, [UR7+0x200], UR4 ;  /* 0x0002000407ff75b2 */ /* 0x0008620008000100 */
[----:B------:R4:W1:Y:S01]  /*0e30*/  SYNCS.EXCH.64 URZ, [UR7+0x1e8], UR10 ;  /* 0x0001e80a07ff75b2 */ /* 0x0008620008000100 */
[----:B------:R4:W1:Y:S02]  /*0e40*/  SYNCS.EXCH.64 URZ, [UR7+0x208], UR4 ;  /* 0x0002080407ff75b2 */ /* 0x0008640008000100 */
[----:B----4-:R-:W-:Y:S01]  /*0e50*/  NOP ;  /* 0x0000000000007918 */ /* 0x010fe20000000000 */
.L_x_14:
[----:B------:R-:W4:Y:S01]  /*0e60*/  SHFL.IDX PT, R2, R154, RZ, 0x1f ;  /* 0x00001fff9a027589 */ /* 0x000f2200000e0000 */
[----:B------:R-:W-:Y:S01]  /*0e70*/  NOP ;  /* 0x0000000000007918 */ /* 0x000fe20000000000 */
[----:B----4-:R-:W-:-:S13]  /*0e80*/  ISETP.NE.AND P0, PT, R2, 0x3, PT ;  /* 0x000000030200780c */ /* 0x010fda0003f05270 */
[----:B------:R-:W-:Y:S05]  /*0e90*/  @P0 BRA `(.L_x_15) ;  /* 0x0000000000380947 */ /* 0x000fea0003800000 */
[----:B--23--:R-:W2:Y:S01]  /*0ea0*/  S2UR UR5, SR_CgaCtaId ;  /* 0x00000000000579c3 */ /* 0x00cea20000008800 */
        /* <DEDUP_REMOVED lines=13> */
.L_x_15:
[----:B--23--:R-:W2:Y:S01]  /*0f80*/  S2UR UR5, SR_CTAID.X ;  /* 0x00000000000579c3 */ /* 0x00cea20000002500 */
[----:B------:R-:W-:-:S05]  /*0f90*/  CS2R.32 R152, SR_CgaSize ;  /* 0x0000000000987805 */ /* 0x000fca0000008a00 */
[----:B------:R-:W-:-:S05]  /*0fa0*/  IMAD R152, R152, -0xa0, RZ ;  /* 0xffffff6098987824 */ /* 0x000fca00078e02ff */
[----:B------:R-:W-:-:S14]  /*0fb0*/  R2UR UR9, R152 ;  /* 0x00000000980972ca */ /* 0x000fdc00000e0000 */
[----:B------:R-:W3:Y:S01]  /*0fc0*/  LDCU UR9, c[0x0][UR9+0x2b0] ;  /* 0x00005600090977ac */ /* 0x000ee20008000800 */
[----:B------:R-:W-:Y:S01]  /*0fd0*/  NOP ;  /* 0x0000000000007918 */ /* 0x000fe20000000000 */
[----:B------:R-:W-:-:S05]  /*0fe0*/  CS2R.32 R152, SR_CgaSize ;  /* 0x0000000000987805 */ /* 0x000fca0000008a00 */
[----:B------:R-:W-:-:S05]  /*0ff0*/  IMAD R152, R152, -0xa0, RZ ;  /* 0xffffff6098987824 */ /* 0x000fca00078e02ff */
[----:B------:R-:W-:-:S14]  /*1000*/  R2UR UR7, R152 ;  /* 0x00000000980772ca */ /* 0x000fdc00000e0000 */
[----:B------:R-:W4:Y:S01]  /*1010*/  LDCU UR7, c[0x0][UR7+0x2b4] ;  /* 0x00005680070777ac */ /* 0x000f220008000800 */
[----:B------:R-:W1:Y:S08]  /*1020*/  S2UR UR4, SR_CTAID.Y ;  /* 0x00000000000479c3 */ /* 0x000e700000002600 */
[----:B------:R-:W4:Y:S01]  /*1030*/  LDC R9, c[0x0][0xb24] ;  /* 0x0002c900ff097b82 */ /* 0x000f220000000800 */
[----:B--2---:R-:W-:-:S02]  /*1040*/  I2FP.F32.U32 R4, UR5 ;  /* 0x0000000500047c45 */ /* 0x004fc40008201000 */
[----:B------:R-:W-:-:S05]  /*1050*/  CS2R.32 R5, SR_CgaSize ;  /* 0x0000000000057805 */ /* 0x000fca0000008a00 */
[----:B------:R-:W-:-:S06]  /*1060*/  IMAD R5, R5, -0xa0, RZ ;  /* 0xffffff6005057824 */ /* 0x000fcc00078e02ff */
[----:B------:R-:W2:Y:S01]  /*1070*/  LDC R5, c[0x0][R5+0x2a0] ;  /* 0x0000a80005057b82 */ /* 0x000ea20000000800 */
[----:B------:R-:W-:Y:S01]  /*1080*/  MOV R21, UR5 ;  /* 0x0000000500157c02 */ /* 0x000fe20008000f00 */
[----:B---3--:R-:W-:Y:S01]  /*1090*/  FMUL R4, R4, UR9 ;  /* 0x0000000904047c20 */ /* 0x008fe20008400000 */
[----:B-1----:R-:W-:Y:S02]  /*10a0*/  I2FP.F32.U32 R2, UR4 ;  /* 0x0000000400027c45 */ /* 0x002fe40008201000 */
[----:B------:R-:W-:-:S05]  /*10b0*/  CS2R.32 R3, SR_CgaSize ;  /* 0x0000000000037805 */ /* 0x000fca0000008a00 */
[----:B------:R-:W-:-:S06]  /*10c0*/  IMAD R3, R3, -0xa0, RZ ;  /* 0xffffff6003037824 */ /* 0x000fcc00078e02ff */
[----:B------:R-:W1:Y:S01]  /*10d0*/  LDC R3, c[0x0][R3+0x2a4] ;  /* 0x0000a90003037b82 */ /* 0x000e620000000800 */
[----:B------:R-:W3:Y:S01]  /*10e0*/  F2I.U32.TRUNC.NTZ R152, R4 ;  /* 0x0000000400987305 */ /* 0x000ee2000020f000 */
[----:B------:R-:W-:Y:S01]  /*10f0*/  MOV R20, UR4 ;  /* 0x0000000400147c02 */ /* 0x000fe20008000f00 */
[----:B----4-:R-:W-:-:S05]  /*1100*/  FMUL R2, R2, UR7 ;  /* 0x0000000702027c20 */ /* 0x010fca0008400000 */
[----:B------:R-:W-:Y:S01]  /*1110*/  BAR.SYNC.DEFER_BLOCKING 0x0 ;  /* 0x0000000000007b1d */ /* 0x000fe20000010000 */
[----:B------:R-:W-:-:S05]  /*1120*/  ISETP.GE.AND P0, PT, R9, 0x1, PT ;  /* 0x000000010900780c */ /* 0x000fca0003f06270 */
[----:B------:R-:W4:Y:S02]  /*1130*/  F2I.U32.TRUNC.NTZ R150, R2 ;  /* 0x0000000200967305 */ /* 0x000f24000020f000 */
[----:B------:R-:W1:Y:S01]  /*1140*/  S2UR UR36, SR_CTAID.Z ;  /* 0x00000000002479c3 */ /* 0x000e620000002700 */
[----:B---3--:R-:W-:-:S05]  /*1150*/  IADD3 R152, PT, PT, -R152, RZ, RZ ;  /* 0x000000ff98987210 */ /* 0x008fca0007ffe1ff */
[----:B--2---:R-:W-:Y:S01]  /*1160*/  IMAD R152, R5, R152, UR5 ;  /* 0x0000000505987e24 */ /* 0x004fe2000f8e0298 */
[----:B----4-:R-:W-:-:S05]  /*1170*/  IADD3 R150, PT, PT, -R150, RZ, RZ ;  /* 0x000000ff96967210 */ /* 0x010fca0007ffe1ff */
[----:B-1----:R-:W-:Y:S01]  /*1180*/  IMAD R150, R3, R150, UR4 ;  /* 0x0000000403967e24 */ /* 0x002fe2000f8e0296 */
[----:B------:R-:W-:Y:S06]  /*1190*/  @!P0 BRA `(.L_x_16) ;  /* 0x0000000000b88947 */ /* 0x000fec0003800000 */
[----:B------:R-:W1:Y:S01]  /*11a0*/  LDC.64 R4, c[0x0][0xb18] ;  /* 0x0002c600ff047b82 */ /* 0x000e620000000a00 */
[----:B------:R-:W-:-:S07]  /*11b0*/  ISETP.NE.AND P0, PT, R9, 0x1, PT ;  /* 0x000000010900780c */ /* 0x000fce0003f05270 */
[----:B------:R-:W2:Y:S08]  /*11c0*/  LDC R10, c[0x0][0xb0c] ;  /* 0x0002c300ff0a7b82 */ /* 0x000eb00000000800 */
[----:B------:R-:W3:Y:S08]  /*11d0*/  LDC R11, c[0x0][0x370] ;  /* 0x0000dc00ff0b7b82 */ /* 0x000ef00000000800 */
[----:B------:R-:W4:Y:S01]  /*11e0*/  LDC R12, c[0x0][0x374] ;  /* 0x0000dd00ff0c7b82 */ /* 0x000f220000000800 */
[----:B-1----:R-:W-:-:S07]  /*11f0*/  ISETP.NE.AND P1, PT, R4, 0x1, PT ;  /* 0x000000010400780c */ /* 0x002fce0003f25270 */
[----:B------:R-:W3:Y:S01]  /*1200*/  LDC.64 R6, c[0x0][0xb10] ;  /* 0x0002c400ff067b82 */ /* 0x000ee20000000a00 */
[----:B--2---:R-:W-:-:S07]  /*1210*/  ISETP.NE.AND P2, PT, R10, 0x1, PT ;  /* 0x000000010a00780c */ /* 0x004fce0003f45270 */
[----:B------:R-:W1:Y:S08]  /*1220*/  LDC R8, c[0x0][0xb20] ;  /* 0x0002c800ff087b82 */ /* 0x000e700000000800 */
[----:B------:R-:W2:Y:S01]  /*1230*/  LDC.64 R2, c[0x0][0xb28] ;  /* 0x0002ca00ff027b82 */ /* 0x000ea20000000a00 */
[----:B----4-:R-:W-:-:S04]  /*1240*/  IMAD.HI.U32 R13, R12, R5, RZ ;  /* 0x000000050c0d7227 */ /* 0x010fc800078e00ff */
[----:B------:R-:W-:-:S04]  /*1250*/  IMAD.HI.U32 R5, R20, R5, RZ ;  /* 0x0000000514057227 */ /* 0x000fc800078e00ff */
[----:B---3--:R-:W-:-:S04]  /*1260*/  IMAD.HI.U32 R14, R11, R6, RZ ;  /* 0x000000060b0e7227 */ /* 0x008fc800078e00ff */
[C---:B------:R-:W-:Y:S01]  /*1270*/  IMAD.HI.U32 R16, R21.reuse, R6, RZ ;  /* 0x0000000615107227 */ /* 0x040fe200078e00ff */
[-C--:B------:R-:W-:Y:S02]  /*1280*/  @P2 SHF.R.U32.HI R11, RZ, R7.reuse, R14 ;  /* 0x00000007ff0b2219 */ /* 0x080fe4000001160e */
[-C--:B-1----:R-:W-:Y:S02]  /*1290*/  @P1 SHF.R.U32.HI R12, RZ, R8.reuse, R13 ;  /* 0x00000008ff0c1219 */ /* 0x082fe4000001160d */
[----:B------:R-:W-:Y:S02]  /*12a0*/  SHF.R.U32.HI R5, RZ, R8, R5 ;  /* 0x00000008ff057219 */ /* 0x000fe40000011605 */
[----:B------:R-:W-:Y:S02]  /*12b0*/  SHF.R.U32.HI R16, RZ, R7, R16 ;  /* 0x00000007ff107219 */ /* 0x000fe40000011610 */
[----:B------:R-:W-:Y:S01]  /*12c0*/  SEL R5, R20, R5, !P1 ;  /* 0x0000000514057207 */ /* 0x000fe20004800000 */
[----:B--2---:R-:W-:Y:S01]  /*12d0*/  IMAD.HI.U32 R14, R12, R2, RZ ;  /* 0x000000020c0e7227 */ /* 0x004fe200078e00ff */
[----:B------:R-:W-:-:S02]  /*12e0*/  SEL R7, R21, R16, !P2 ;  /* 0x0000001015077207 */ /* 0x000fc40005000000 */
[----:B------:R-:W-:Y:S01]  /*12f0*/  IADD3 R13, PT, PT, -R5, RZ, RZ ;  /* 0x000000ff050d7210 */ /* 0x000fe20007ffe1ff */
[----:B------:R-:W-:Y:S01]  /*1300*/  IMAD.HI.U32 R6, R11, R2, RZ ;  /* 0x000000020b067227 */ /* 0x000fe200078e00ff */
[----:B------:R-:W-:-:S03]  /*1310*/  @P0 SHF.R.U32.HI R12, RZ, R3, R14 ;  /* 0x00000003ff0c0219 */ /* 0x000fc6000001160e */
[----:B------:R-:W-:Y:S01]  /*1320*/  IMAD R13, R4, R13, R20 ;  /* 0x0000000d040d7224 */ /* 0x000fe200078e0214 */
[----:B------:R-:W-:Y:S01]  /*1330*/  @P0 SHF.R.U32.HI R11, RZ, R3, R6 ;  /* 0x00000003ff0b0219 */ /* 0x000fe20000011606 */
[----:B------:R-:W-:-:S04]  /*1340*/  IMAD R12, R12, R9, RZ ;  /* 0x000000090c0c7224 */ /* 0x000fc800078e02ff */
[----:B------:R-:W-:Y:S01]  /*1350*/  IMAD R6, R11, R9, RZ ;  /* 0x000000090b067224 */ /* 0x000fe200078e02ff */
[----:B------:R-:W-:-:S04]  /*1360*/  ISETP.GE.AND P1, PT, R5, R12, PT ;  /* 0x0000000c0500720c */ /* 0x000fc80003f26270 */
[----:B------:R-:W-:Y:S01]  /*1370*/  ISETP.GE.OR P1, PT, R7, R6, P1 ;  /* 0x000000060700720c */ /* 0x000fe20000f26670 */
[----:B------:R-:W-:-:S05]  /*1380*/  IMAD.HI.U32 R6, R5, R2, RZ ;  /* 0x0000000205067227 */ /* 0x000fca00078e00ff */
[----:B------:R-:W-:-:S04]  /*1390*/  SHF.R.U32.HI R6, RZ, R3, R6 ;  /* 0x00000003ff067219 */ /* 0x000fc80000011606 */
[----:B------:R-:W-:-:S03]  /*13a0*/  SEL R6, R5, R6, !P0 ;  /* 0x0000000605067207 */ /* 0x000fc60004000000 */
[----:B------:R-:W-:Y:S01]  /*13b0*/  @!P1 IMAD.HI.U32 R8, R7, R2, RZ ;  /* 0x0000000207089227 */ /* 0x000fe200078e00ff */
[----:B------:R-:W-:-:S04]  /*13c0*/  IADD3 R2, PT, PT, -R6, RZ, RZ ;  /* 0x000000ff06027210 */ /* 0x000fc80007ffe1ff */
[----:B------:R-:W-:Y:S01]  /*13d0*/  @!P1 SHF.R.U32.HI R8, RZ, R3, R8 ;  /* 0x00000003ff089219 */ /* 0x000fe20000011608 */
[----:B------:R-:W-:-:S03]  /*13e0*/  IMAD R2, R9, R2, R5 ;  /* 0x0000000209027224 */ /* 0x000fc600078e0205 */
[----:B------:R-:W-:-:S05]  /*13f0*/  @!P1 SEL R3, R7, R8, !P0 ;  /* 0x0000000807039207 */ /* 0x000fca0004000000 */
[--C-:B------:R-:W-:Y:S02]  /*1400*/  @!P1 IMAD.IADD R6, R6, 0x1, -R3.reuse ;  /* 0x0000000106069824 */ /* 0x100fe400078e0a03 */
[----:B------:R-:W-:Y:S01]  /*1410*/  @!P1 IMAD R3, R2, R11, R3 ;  /* 0x0000000b02039224 */ /* 0x000fe200078e0203 */
[----:B------:R-:W-:Y:S01]  /*1420*/  IADD3 R2, PT, PT, -R7, RZ, RZ ;  /* 0x000000ff07027210 */ /* 0x000fe20007ffe1ff */
[----:B------:R-:W-:Y:S02]  /*1430*/  @!P1 IMAD R5, R6, R9, R7 ;  /* 0x0000000906059224 */ /* 0x000fe400078e0207 */
[----:B------:R-:W-:Y:S02]  /*1440*/  @!P1 IMAD.MOV.U32 R7, RZ, RZ, R3 ;  /* 0x000000ffff079224 */ /* 0x000fe400078e0003 */
[----:B------:R-:W-:Y:S02]  /*1450*/  IMAD R2, R10, R2, R21 ;  /* 0x000000020a027224 */ /* 0x000fe400078e0215 */
[----:B------:R-:W-:-:S02]  /*1460*/  IMAD R20, R5, R4, R13 ;  /* 0x0000000405147224 */ /* 0x000fc400078e020d */
[----:B------:R-:W-:Y:S02]  /*1470*/  IMAD R21, R7, R10, R2 ;  /* 0x0000000a07157224 */ /* 0x000fe400078e0202 */
.L_x_16:
[----:B------:R-:W1:Y:S01]  /*1480*/  LDCU UR4, c[0x0][0xb30] ;  /* 0x00016600ff0477ac */ /* 0x000e620008000800 */
[----:B------:R-:W2:Y:S08]  /*1490*/  S2UR UR37, SR_CgaCtaId ;  /* 0x00000000002579c3 */ /* 0x000eb00000008800 */
[----:B------:R-:W3:Y:S01]  /*14a0*/  LDC R72, c[0x0][0xb24] ;  /* 0x0002c900ff487b82 */ /* 0x000ee20000000800 */
[----:B-1----:R-:W-:-:S09]  /*14b0*/  UISETP.NE.AND UP1, UPT, UR4, 0x1, UPT ;  /* 0x000000010400788c */ /* 0x002fd2000bf25270 */
[----:B--2---:R-:W-:Y:S05]  /*14c0*/  BRA.U UP1, `(.L_x_17) ;  /* 0x0000000101407547 */ /* 0x004fea000b800000 */
[----:B------:R-:W1:Y:S08]  /*14d0*/  LDC.64 R4, c[0x0][0xb10] ;  /* 0x0002c400ff047b82 */ /* 0x000e700000000a00 */
[----:B------:R-:W2:Y:S08]  /*14e0*/  LDC.64 R2, c[0x0][0xb18] ;  /* 0x0002c600ff027b82 */ /* 0x000eb00000000a00 */
[----:B------:R-:W4:Y:S08]  /*14f0*/  LDC R6, c[0x0][0xb20] ;  /* 0x0002c800ff067b82 */ /* 0x000f300000000800 */
[----:B------:R-:W3:Y:S01]  /*1500*/  LDC R8, c[0x0][0xb0c] ;  /* 0x0002c300ff087b82 */ /* 0x000ee20000000800 */
[----:B-1----:R-:W-:-:S05]  /*1510*/  IMAD.HI.U32 R4, R21, R4, RZ ;  /* 0x0000000415047227 */ /* 0x002fca00078e00ff */
[----:B------:R-:W-:Y:S01]  /*1520*/  SHF.R.U32.HI R4, RZ, R5, R4 ;  /* 0x00000005ff047219 */ /* 0x000fe20000011604 */
[----:B--2---:R-:W-:Y:S01]  /*1530*/  IMAD.HI.U32 R3, R20, R3, RZ ;  /* 0x0000000314037227 */ /* 0x004fe200078e00ff */
[----:B------:R-:W-:-:S04]  /*1540*/  ISETP.NE.AND P0, PT, R2, 0x1, PT ;  /* 0x000000010200780c */ /* 0x000fc80003f05270 */
[----:B----4-:R-:W-:-:S04]  /*1550*/  SHF.R.U32.HI R3, RZ, R6, R3 ;  /* 0x00000006ff037219 */ /* 0x010fc80000011603 */
[----:B------:R-:W-:Y:S02]  /*1560*/  SEL R3, R20, R3, !P0 ;  /* 0x0000000314037207 */ /* 0x000fe40004000000 */
[----:B---3--:R-:W-:-:S04]  /*1570*/  ISETP.NE.AND P1, PT, R8, 0x1, PT ;  /* 0x000000010800780c */ /* 0x008fc80003f25270 */
[----:B------:R-:W-:-:S05]  /*1580*/  SEL R4, R21, R4, !P1 ;  /* 0x0000000415047207 */ /* 0x000fca0004800000 */
[----:B------:R-:W-:Y:S02]  /*1590*/  IMAD.IADD R5, R3, 0x1, -R4 ;  /* 0x0000000103057824 */ /* 0x000fe400078e0a04 */
[----:B------:R-:W-:Y:S02]  /*15a0*/  IMAD.IADD R3, R4, 0x1, -R3 ;  /* 0x0000000104037824 */ /* 0x000fe400078e0a03 */
[----:B------:R-:W-:Y:S02]  /*15b0*/  IMAD R21, R5, R8, R21 ;  /* 0x0000000805157224 */ /* 0x000fe400078e0215 */
[----:B------:R-:W-:-:S07]  /*15c0*/  IMAD R20, R3, R2, R20 ;  /* 0x0000000203147224 */ /* 0x000fce00078e0214 */
.L_x_17:
[----:B------:R-:W-:Y:S01]  /*15d0*/  BAR.SYNC.DEFER_BLOCKING 0x0 ;  /* 0x0000000000007b1d */ /* 0x000fe20000010000 */
[----:B------:R-:W-:Y:S01]  /*15e0*/  UISETP.NE.AND UP1, UPT, UR8, 0x2, UPT ;  /* 0x000000020800788c */ /* 0x000fe2000bf25270 */
[----:B------:R-:W-:Y:S02]  /*15f0*/  ISETP.NE.OR P5, PT, R0, 0x2, !P5 ;  /* 0x000000020000780c */ /* 0x000fe40006fa5670 */
[----:B------:R-:W-:-:S06]  /*1600*/  LOP3.LUT R2, R167, 0x1f, RZ, 0xc0, !PT ;  /* 0x0000001fa7027812 */ /* 0x000fcc00078ec0ff */
[----:B------:R-:W-:Y:S05]  /*1610*/  BRA.U UP1, `(.L_x_18) ;  /* 0x0000001d01287547 */ /* 0x000fea000b800000 */
[----:B------:R-:W1:Y:S01]  /*1620*/  LDCU UR13, c[0x0][0x38c] ;  /* 0x00007180ff0d77ac */ /* 0x000e620008000800 */
[----:B------:R-:W2:Y:S01]  /*1630*/  LDC R9, c[0x0][0x370] ;  /* 0x0000dc00ff097b82 */ /* 0x000ea20000000800 */
[----:B------:R-:W-:Y:S01]  /*1640*/  PLOP3.LUT P1, PT, PT, PT, UP2, 0x80, 0x8 ;  /* 0x000000000008781c */ /* 0x000fe20003f2f028 */
[----:B------:R-:W-:Y:S01]  /*1650*/  HFMA2 R12, -RZ, RZ, 0, 0 ;  /* 0x00000000ff0c7431 */ /* 0x000fe200000001ff */
[----:B------:R-:W-:Y:S01]  /*1660*/  ISETP.EQ.OR P4, PT, R2, RZ, P5 ;  /* 0x000000ff0200720c */ /* 0x000fe20002f82670 */
[----:B------:R-:W-:Y:S01]  /*1670*/  IMAD.MOV.U32 R15, RZ, RZ, 0x1 ;  /* 0x00000001ff0f7424 */ /* 0x000fe200078e00ff */
[----:B------:R-:W-:Y:S01]  /*1680*/  PLOP3.LUT P1, PT, P1, PT, PT, 0x8, 0x80 ;  /* 0x000000000080781c */ /* 0x000fe20000f2e170 */
[----:B------:R-:W-:Y:S01]  /*1690*/  IMAD.MOV.U32 R14, RZ, RZ, RZ ;  /* 0x000000ffff0e7224 */ /* 0x000fe200078e00ff */
[----:B------:R-:W-:Y:S01]  /*16a0*/  MOV R8, 0x1 ;  /* 0x0000000100087802 */ /* 0x000fe20000000f00 */
[----:B------:R-:W4:Y:S01]  /*16b0*/  LDC R0, c[0x0][0x374] ;  /* 0x0000dd00ff007b82 */ /* 0x000f220000000800 */
[----:B------:R-:W-:Y:S01]  /*16c0*/  IMAD.MOV.U32 R10, RZ, RZ, RZ ;  /* 0x000000ffff0a7224 */ /* 0x000fe200078e00ff */
[----:B------:R-:W2:Y:S01]  /*16d0*/  LDCU.64 UR22, c[0x0][0x348] ;  /* 0x00006900ff1677ac */ /* 0x000ea20008000a00 */
[----:B------:R-:W-:Y:S01]  /*16e0*/  UMOV UR6, URZ ;  /* 0x000000ff00067c82 */ /* 0x000fe20008000000 */
[----:B-1----:R-:W-:-:S04]  /*16f0*/  UIADD3 UR5, UPT, UPT, UR13, 0x1f, URZ ;  /* 0x0000001f0d057890 */ /* 0x002fc8000fffe0ff */
[----:B------:R-:W-:-:S04]  /*1700*/  USHF.R.S32.HI UR4, URZ, 0x1f, UR5 ;  /* 0x0000001fff047899 */ /* 0x000fc80008011405 */
[----:B------:R-:W-:-:S04]  /*1710*/  ULEA.HI UR4, UR4, UR5, URZ, 0x5 ;  /* 0x0000000504047291 */ /* 0x000fc8000f8f28ff */
[----:B------:R-:W-:Y:S02]  /*1720*/  USHF.R.S32.HI UR15, URZ, 0x5, UR4 ;  /* 0x00000005ff0f7899 */ /* 0x000fe40008011404 */
[----:B------:R-:W-:Y:S02]  /*1730*/  UIADD3 UR4, UPT, UPT, UR13, -0x1, URZ ;  /* 0xffffffff0d047890 */ /* 0x000fe4000fffe0ff */
[----:B------:R-:W-:Y:S02]  /*1740*/  UISETP.LT.U32.AND UP0, UPT, UR15, 0x18, UPT ;  /* 0x000000180f00788c */ /* 0x000fe4000bf01070 */
[----:B------:R-:W-:Y:S02]  /*1750*/  UISETP.GE.U32.AND UP1, UPT, UR4, -0x3f, UPT ;  /* 0xffffffc10400788c */ /* 0x000fe4000bf26070 */
[----:B------:R-:W-:Y:S02]  /*1760*/  USEL UR14, UR15, 0x18, UP0 ;  /* 0x000000180f0e7887 */ /* 0x000fe40008000000 */
[----:B------:R-:W-:-:S02]  /*1770*/  UIADD3 UR13, UPT, UPT, UR13, 0x3e, URZ ;  /* 0x0000003e0d0d7890 */ /* 0x000fc4000fffe0ff */
[----:B------:R-:W-:Y:S02]  /*1780*/  UIADD3 UR5, UPT, UPT, UR14, -0x1, URZ ;  /* 0xffffffff0e057890 */ /* 0x000fe4000fffe0ff */
[----:B------:R-:W-:-:S03]  /*1790*/  UIADD3 UR7, UPT, UPT, UR15, -UR14, URZ ;  /* 0x8000000e0f077290 */ /* 0x000fc6000fffe0ff */
[----:B------:R-:W-:-:S04]  /*17a0*/  @UP1 UIADD3 UR5, UPT, UPT, UR14, URZ, URZ ;  /* 0x000000ff0e051290 */ /* 0x000fc8000fffe0ff */
[----:B--2---:R-:W-:-:S12]  /*17b0*/  UIADD3 UR5, UPT, UPT, UR5, 0x1, URZ ;  /* 0x0000000105057890 */ /* 0x004fd8000fffe0ff */
.L_x_36:
[----:B------:R-:W-:Y:S01]  /*17c0*/  UISETP.NE.AND UP0, UPT, UR37, URZ, UPT ;  /* 0x000000ff2500728c */ /* 0x000fe2000bf05270 */
[----:B------:R-:W1:Y:S08]  /*17d0*/  S2UR UR37, SR_CgaCtaId ;  /* 0x00000000002579c3 */ /* 0x000e700000008800 */
[----:B------:R-:W-:Y:S05]  /*17e0*/  BRA.U UP0, `(.L_x_19) ;  /* 0x0000000100347547 */ /* 0x000fea000b800000 */
[----:B------:R-:W2:Y:S01]  /*17f0*/  S2R R2, SR_CgaCtaId ;  /* 0x0000000000027919 */ /* 0x000ea20000008800 */
[----:B------:R-:W-:-:S04]  /*1800*/  MOV R3, 0x400 ;  /* 0x0000040000037802 */ /* 0x000fc80000000f00 */
[----:B--2---:R-:W-:Y:S02]  /*1810*/  LEA R3, R2, R3, 0x18 ;  /* 0x0000000302037211 */ /* 0x004fe400078ec0ff */
[----:B------:R-:W-:-:S03]  /*1820*/  SHF.L.U32 R2, R8, 0x1f, RZ ;  /* 0x0000001f08027819 */ /* 0x000fc600000006ff */
[----:B------:R-:W-:-:S04]  /*1830*/  IMAD R3, R10, 0x8, R3 ;  /* 0x000000080a037824 */ /* 0x000fc800078e0203 */
[----:B------:R-:W2:Y:S02]  /*1840*/  SYNCS.PHASECHK.TRANS64.TRYWAIT P0, [R3+URZ+0x220], R2 ;  /* 0x00022002030075a7 */ /* 0x000ea400080011ff */
[----:B--2---:R-:W-:Y:S05]  /*1850*/  @!P0 BRA `(.L_x_20) ;  /* 0x0000007400cc8947 */ /* 0x004fea0003800000 */
.L_x_126:
[----:B------:R-:W-:Y:S01]  /*1860*/  VIADD R10, R10, 0x1 ;  /* 0x000000010a0a7836 */ /* 0x000fe20000000000 */
[----:B------:R2:W-:Y:S04]  /*1870*/  SYNCS.ARRIVE.TRANS64.A1T0 RZ, [R3+URZ+0x210], RZ ;  /* 0x000210ff03ff79a7 */ /* 0x0005e800081000ff */
[----:B------:R-:W-:-:S04]  /*1880*/  ISETP.NE.AND P0, PT, R10, 0x2, PT ;  /* 0x000000020a00780c */ /* 0x000fc80003f05270 */
[----:B------:R-:W-:Y:S02]  /*1890*/  SEL R10, R10, RZ, P0 ;  /* 0x000000ff0a0a7207 */ /* 0x000fe40000000000 */
[----:B--2---:R-:W-:-:S04]  /*18a0*/  SEL R3, RZ, 0x1, P0 ;  /* 0x00000001ff037807 */ /* 0x004fc80000000000 */
[----:B------:R-:W-:-:S07]  /*18b0*/  LOP3.LUT R8, R8, R3, RZ, 0x3c, !PT ;  /* 0x0000000308087212 */ /* 0x000fce00078e3cff */
.L_x_19:
[----:B------:R-:W-:Y:S01]  /*18c0*/  UMOV UR4, 0x400 ;  /* 0x0000040000047882 */ /* 0x000fe20000000000 */
[----:B------:R-:W-:Y:S01]  /*18d0*/  SHF.L.U32 R2, R15, 0x1f, RZ ;  /* 0x0000001f0f027819 */ /* 0x000fe200000006ff */
[----:B-1----:R-:W-:Y:S01]  /*18e0*/  ULEA UR4, UR37, UR4, 0x18 ;  /* 0x0000000425047291 */ /* 0x002fe2000f8ec0ff */
[----:B------:R-:W-:Y:S01]  /*18f0*/  R2UR UR35, R21 ;  /* 0x00000000152372ca */ /* 0x000fe200000e0000 */
[----:B------:R-:W-:Y:S01]  /*1900*/  UISETP.GE.U32.AND UP0, UPT, UR13, 0x3f, UPT ;  /* 0x0000003f0d00788c */ /* 0x000fe2000bf06070 */
[----:B------:R-:W-:Y:S01]  /*1910*/  R2UR UR11, R20 ;  /* 0x00000000140b72ca */ /* 0x000fe200000e0000 */
[----:B------:R-:W-:Y:S01]  /*1920*/  ULEA UR8, UR6, UR4, 0x3 ;  /* 0x0000000406087291 */ /* 0x000fe2000f8e18ff */
[----:B------:R-:W-:-:S08]  /*1930*/  UMOV UR24, URZ ;  /* 0x000000ff00187c82 */ /* 0x000fd00008000000 */
[----:B------:R1:W2:Y:S01]  /*1940*/  SYNCS.PHASECHK.TRANS64.TRYWAIT P0, [UR8+0xc0], R2 ;  /* 0x0000c002ff0075a7 */ /* 0x0002a20008001108 */
[----:B------:R-:W-:Y:S02]  /*1950*/  USHF.L.U32 UR35, UR35, 0x7, URZ ;  /* 0x0000000723237899 */ /* 0x000fe400080006ff */
[----:B------:R-:W-:Y:S01]  /*1960*/  USHF.L.U32 UR11, UR11, 0x7, URZ ;  /* 0x000000070b0b7899 */ /* 0x000fe200080006ff */
[----:B------:R-:W-:Y:S11]  /*1970*/  BRA.U !UP0, `(.L_x_21) ;  /* 0x0000000108a47547 */ /* 0x000ff6000b800000 */
[----:B------:R-:W-:Y:S01]  /*1980*/  UMOV UR16, URZ ;  /* 0x000000ff00107c82 */ /* 0x000fe20008000000 */
[----:B------:R-:W-:-:S05]  /*1990*/  UMOV UR17, UR6 ;  /* 0x0000000600117c82 */ /* 0x000fca0008000000 */
.L_x_26:
[----:B-1----:R-:W-:Y:S01]  /*19a0*/  ULEA UR33, UR17, UR4, 0x3 ;  /* 0x0000000411217291 */ /* 0x002fe2000f8e18ff */
[----:B--2---:R-:W-:Y:S01]  /*19b0*/  @!P5 MOV R3, 0x2000 ;  /* 0x000020000003d802 */ /* 0x004fe20000000f00 */
[----:B--2---:R-:W-:Y:S10]  /*19c0*/  @P0 BRA `(.L_x_22) ;  /* 0x00000000000c0947 */ /* 0x004ff40003800000 */
[----:B------:R-:W-:-:S04]  /*19d0*/  SHF.L.U32 R5, R15, 0x1f, RZ ;  /* 0x0000001f0f057819 */ /* 0x000fc800000006ff */
[----:B------:R-:W2:Y:S02]  /*19e0*/  SYNCS.PHASECHK.TRANS64.TRYWAIT P0, [UR33+0xc0], R5 ;  /* 0x0000c005ff0075a7 */ /* 0x000ea40008001121 */
[----:B--2---:R-:W-:Y:S05]  /*19f0*/  @!P0 BRA `(.L_x_23) ;  /* 0x0000007400788947 */ /* 0x004fea0003800000 */
.L_x_22:
[----:B------:R2:W-:Y:S01]  /*1a00*/  @!P5 SYNCS.ARRIVE.TRANS64 RZ, [UR33], R3 ;  /* 0x00000003ffffd9a7 */ /* 0x0005e20008000021 */
[----:B------:R-:W-:Y:S04]  /*1a10*/  BSSY.RECONVERGENT B0, `(.L_x_24) ;  /* 0x0000003000007945 */ /* 0x000fe80003800200 */
[----:B------:R-:W-:Y:S05]  /*1a20*/  @P4 BRA `(.L_x_25) ;  /* 0x0000000000044947 */ /* 0x000fea0003800000 */
[----:B------:R-:W-:Y:S05]  /*1a30*/  BPT.TRAP 0x1 ;  /* 0x000000040000795c */ /* 0x000fea0000300000 */
.L_x_25:
[----:B------:R-:W-:Y:S05]  /*1a40*/  BSYNC.RECONVERGENT B0 ;  /* 0x0000000000007941 */ /* 0x000fea0003800200 */
.L_x_24:
[----:B------:R-:W-:Y:S02]  /*1a50*/  UIADD3 UR6, UPT, UPT, UR17, 0x1, URZ ;  /* 0x0000000111067890 */ /* 0x000fe4000fffe0ff */
[----:B------:R-:W-:Y:S02]  /*1a60*/  UIADD3 UR26, UP1, UPT, UR22, 0x80, URZ ;  /* 0x00000080161a7890 */ /* 0x000fe4000ff3e0ff */
[----:B------:R-:W-:Y:S02]  /*1a70*/  UISETP.NE.AND UP0, UPT, UR6, 0x18, UPT ;  /* 0x000000180600788c */ /* 0x000fe4000bf05270 */
[----:B------:R-:W-:Y:S02]  /*1a80*/  USHF.L.U32 UR34, UR16, 0x5, URZ ;  /* 0x0000000510227899 */ /* 0x000fe400080006ff */
[----:B------:R-:W-:Y:S02]  /*1a90*/  USEL UR9, URZ, 0x1, UP0 ;  /* 0x00000001ff097887 */ /* 0x000fe40008000000 */
[----:B------:R-:W-:-:S02]  /*1aa0*/  USEL UR6, UR6, URZ, UP0 ;  /* 0x000000ff06067287 */ /* 0x000fc40008000000 */
[----:B------:R-:W-:Y:S02]  /*1ab0*/  UIADD3 UR20, UP0, UPT, UR22, 0x180, URZ ;  /* 0x0000018016147890 */ /* 0x000fe4000ff1e0ff */
[----:B------:R-:W-:Y:S01]  /*1ac0*/  ULEA UR8, UR6, UR4, 0x3 ;  /* 0x0000000406087291 */ /* 0x000fe2000f8e18ff */
[----:B------:R-:W-:Y:S01]  /*1ad0*/  LOP3.LUT R15, R15, UR9, RZ, 0x3c, !PT ;  /* 0x000000090f0f7c12 */ /* 0x000fe2000f8e3cff */
[----:B------:R-:W-:Y:S02]  /*1ae0*/  UIADD3.X UR27, UPT, UPT, URZ, UR23, URZ, UP1, !UPT ;  /* 0x00000017ff1b7290 */ /* 0x000fe40008ffe4ff */
[----:B------:R-:W-:Y:S01]  /*1af0*/  UIADD3.X UR21, UPT, UPT, URZ, UR23, URZ, UP0, !UPT ;  /* 0x00000017ff157290 */ /* 0x000fe200087fe4ff */
[----:B-1----:R-:W-:Y:S01]  /*1b00*/  SHF.L.U32 R2, R15, 0x1f, RZ ;  /* 0x0000001f0f027819 */ /* 0x002fe200000006ff */
[----:B------:R-:W-:Y:S01]  /*1b10*/  UMOV UR18, 0x0 ;  /* 0x0000000000127882 */ /* 0x000fe20000000000 */
[----:B------:R-:W-:Y:S01]  /*1b20*/  UMOV UR19, 0x10000000 ;  /* 0x1000000000137882 */ /* 0x000fe20000000000 */
[----:B------:R-:W-:Y:S01]  /*1b30*/  UMOV UR12, UR36 ;  /* 0x00000024000c7c82 */ /* 0x000fe20008000000 */
[----:B------:R1:W1:Y:S01]  /*1b40*/  SYNCS.PHASECHK.TRANS64.TRYWAIT P0, [UR8+0xc0], R2 ;  /* 0x0000c002ff0075a7 */ /* 0x0002620008001108 */
[----:B------:R-:W-:Y:S01]  /*1b50*/  ULEA UR8, UR17, UR4, 0xc ;  /* 0x0000000411087291 */ /* 0x000fe2000f8e60ff */
[----:B------:R-:W-:Y:S01]  /*1b60*/  UMOV UR9, UR33 ;  /* 0x0000002100097c82 */ /* 0x000fe20008000000 */
[----:B------:R-:W-:-:S02]  /*1b70*/  UMOV UR10, UR34 ;  /* 0x00000022000a7c82 */ /* 0x000fc40008000000 */
[----:B------:R-:W-:Y:S02]  /*1b80*/  UIADD3 UR32, UPT, UPT, UR8, 0x8600, URZ ;  /* 0x0000860008207890 */ /* 0x000fe4000fffe0ff */
[----:B------:R-:W-:Y:S02]  /*1b90*/  UIADD3 UR8, UPT, UPT, UR8, 0x20600, URZ ;  /* 0x0002060008087890 */ /* 0x000fe4000fffe0ff */
[----:B------:R-:W-:Y:S01]  /*1ba0*/  UIADD3 UR16, UPT, UPT, UR16, 0x1, URZ ;  /* 0x0000000110107890 */ /* 0x000fe2000fffe0ff */
[----:B------:R-:W-:Y:S01]  /*1bb0*/  UMOV UR24, UR5 ;  /* 0x0000000500187c82 */ /* 0x000fe20008000000 */
[----:B------:R-:W-:Y:S02]  /*1bc0*/  UMOV UR17, UR6 ;  /* 0x0000000600117c82 */ /* 0x000fe40008000000 */
[----:B------:R-:W-:Y:S01]  /*1bd0*/  UISETP.NE.AND UP0, UPT, UR16, UR5, UPT ;  /* 0x000000051000728c */ /* 0x000fe2000bf05270 */
[----:B------:R1:W-:Y:S02]  /*1be0*/  UTMALDG.3D [UR32], [UR26], desc[UR18] ;  /* 0x000012201a0075b4 */ /* 0x0003e40008011000 */
[----:B------:R1:W-:Y:S06]  /*1bf0*/  UTMALDG.3D [UR8], [UR20], desc[UR18] ;  /* 0x00001208140075b4 */ /* 0x0003ec0008011000 */
[----:B------:R-:W-:Y:S05]  /*1c00*/  BRA.U UP0, `(.L_x_26) ;  /* 0xfffffffd00647547 */ /* 0x000fea000b83ffff */
.L_x_21:
[----:B-1----:R-:W-:Y:S01]  /*1c10*/  ULEA UR8, UR6, UR4, 0x3 ;  /* 0x0000000406087291 */ /* 0x002fe2000f8e18ff */
[----:B------:R-:W-:Y:S01]  /*1c20*/  SHF.L.U32 R2, R15, 0x1f, RZ ;  /* 0x0000001f0f027819 */ /* 0x000fe200000006ff */
[----:B------:R-:W-:Y:S01]  /*1c30*/  @!P1 SYNCS.ARRIVE.TRANS64.A1T0 RZ, [UR4+0x1a8], RZ ;  /* 0x0001a8ffffff99a7 */ /* 0x000fe20008100004 */
[----:B------:R-:W-:-:S06]  /*1c40*/  UISETP.GT.AND UP0, UPT, UR15, UR14, UPT ;  /* 0x0000000e0f00728c */ /* 0x000fcc000bf04270 */
[----:B--2---:R1:W2:Y:S03]  /*1c50*/  SYNCS.PHASECHK.TRANS64.TRYWAIT P0, [UR8+0xc0], R2 ;  /* 0x0000c002ff0075a7 */ /* 0x0042a60008001108 */
[----:B------:R-:W-:Y:S05]  /*1c60*/  BRA.U !UP0, `(.L_x_27) ;  /* 0x0000000108a87547 */ /* 0x000fea000b800000 */
[----:B------:R-:W-:Y:S01]  /*1c70*/  UIADD3 UR21, UPT, UPT, UR7, UR24, URZ ;  /* 0x0000001807157290 */ /* 0x000fe2000fffe0ff */
[----:B------:R-:W-:-:S11]  /*1c80*/  UMOV UR25, UR6 ;  /* 0x0000000600197c82 */ /* 0x000fd60008000000 */
.L_x_32:
[----:B-1----:R-:W-:Y:S01]  /*1c90*/  ULEA UR17, UR25, UR4, 0x3 ;  /* 0x0000000419117291 */ /* 0x002fe2000f8e18ff */
[----:B--2---:R-:W-:Y:S01]  /*1ca0*/  @!P5 MOV R3, 0x2000 ;  /* 0x000020000003d802 */ /* 0x004fe20000000f00 */
[----:B--2---:R-:W-:Y:S10]  /*1cb0*/  @P0 BRA `(.L_x_28) ;  /* 0x00000000000c0947 */ /* 0x004ff40003800000 */
[----:B------:R-:W-:-:S04]  /*1cc0*/  SHF.L.U32 R5, R15, 0x1f, RZ ;  /* 0x0000001f0f057819 */ /* 0x000fc800000006ff */
[----:B------:R-:W2:Y:S02]  /*1cd0*/  SYNCS.PHASECHK.TRANS64.TRYWAIT P0, [UR17+0xc0], R5 ;  /* 0x0000c005ff0075a7 */ /* 0x000ea40008001111 */
[----:B--2---:R-:W-:Y:S05]  /*1ce0*/  @!P0 BRA `(.L_x_29) ;  /* 0x0000007000d48947 */ /* 0x004fea0003800000 */
.L_x_28:
[----:B------:R2:W-:Y:S01]  /*1cf0*/  @!P5 SYNCS.ARRIVE.TRANS64 RZ, [UR17], R3 ;  /* 0x00000003ffffd9a7 */ /* 0x0005e20008000011 */
[----:B------:R-:W-:Y:S04]  /*1d00*/  BSSY.RECONVERGENT B0, `(.L_x_30) ;  /* 0x0000003000007945 */ /* 0x000fe80003800200 */
[----:B------:R-:W-:Y:S05]  /*1d10*/  @P4 BRA `(.L_x_31) ;  /* 0x0000000000044947 */ /* 0x000fea0003800000 */
[----:B------:R-:W-:Y:S05]  /*1d20*/  BPT.TRAP 0x1 ;  /* 0x000000040000795c */ /* 0x000fea0000300000 */
.L_x_31:
[----:B------:R-:W-:Y:S05]  /*1d30*/  BSYNC.RECONVERGENT B0 ;  /* 0x0000000000007941 */ /* 0x000fea0003800200 */
.L_x_30:
        /* <DEDUP_REMOVED lines=20> */
[----:B------:R-:W-:Y:S01]  /*1e80*/  UIADD3 UR8, UPT, UPT, UR8, 0x20600, URZ ;  /* 0x0002060008087890 */ /* 0x000fe2000fffe0ff */
[----:B------:R-:W-:Y:S01]  /*1e90*/  UMOV UR9, UR17 ;  /* 0x0000001100097c82 */ /* 0x000fe20008000000 */
[----:B------:R-:W-:Y:S01]  /*1ea0*/  UMOV UR10, UR18 ;  /* 0x00000012000a7c82 */ /* 0x000fe20008000000 */
[----:B------:R-:W-:Y:S01]  /*1eb0*/  UIADD3 UR24, UPT, UPT, UR24, 0x1, URZ ;  /* 0x0000000118187890 */ /* 0x000fe2000fffe0ff */
[----:B------:R-:W-:-:S03]  /*1ec0*/  UMOV UR25, UR6 ;  /* 0x0000000600197c82 */ /* 0x000fc60008000000 */
[----:B------:R1:W-:Y:S01]  /*1ed0*/  UTMALDG.3D [UR16], [UR30], desc[UR26] ;  /* 0x00001a101e0075b4 */ /* 0x0003e20008011000 */
[----:B------:R-:W-:Y:S01]  /*1ee0*/  UISETP.NE.AND UP0, UPT, UR24, UR21, UPT ;  /* 0x000000151800728c */ /* 0x000fe2000bf05270 */
[----:B------:R1:W-:Y:S08]  /*1ef0*/  UTMALDG.3D [UR8], [UR28], desc[UR26] ;  /* 0x00001a081c0075b4 */ /* 0x0003f00008011000 */
[----:B------:R-:W-:Y:S05]  /*1f00*/  BRA.U UP0, `(.L_x_32) ;  /* 0xfffffffd00607547 */ /* 0x000fea000b83ffff */
.L_x_27:
[----:B-1----:R-:W-:Y:S01]  /*1f10*/  LEA R2, R14, UR4, 0x3 ;  /* 0x000000040e027c11 */ /* 0x002fe2000f8e18ff */
[----:B------:R-:W-:Y:S01]  /*1f20*/  NOP ;  /* 0x0000000000007918 */ /* 0x000fe20000000000 */
[----:B--2---:R-:W-:Y:S02]  /*1f30*/  SHF.L.U32 R3, R12, 0x1f, RZ ;  /* 0x0000001f0c037819 */ /* 0x004fe400000006ff */
[----:B------:R-:W-:Y:S02]  /*1f40*/  LEA R4, R14, UR4, 0x4 ;  /* 0x000000040e047c11 */ /* 0x000fe4000f8e20ff */
[----:B------:R-:W1:Y:S02]  /*1f50*/  SYNCS.PHASECHK.TRANS64.TRYWAIT P0, [R2+URZ+0x1b0], R3 ;  /* 0x0001b003020075a7 */ /* 0x000e6400080011ff */
[----:B-1----:R-:W-:Y:S05]  /*1f60*/  @!P0 BRA `(.L_x_33) ;  /* 0x00000070004c8947 */ /* 0x002fea0003800000 */
.L_x_129:
[----:B------:R-:W2:Y:S01]  /*1f70*/  LDS.128 R4, [R4+0x240] ;  /* 0x0002400004047984 */ /* 0x000ea20000000c00 */
[----:B---3--:R-:W-:Y:S01]  /*1f80*/  ISETP.GE.AND P0, PT, R72, 0x1, PT ;  /* 0x000000014800780c */ /* 0x008fe20003f06270 */
[----:B-1----:R-:W-:Y:S01]  /*1f90*/  VIADD R2, R2, 0x1c0 ;  /* 0x000001c002027836 */ /* 0x002fe20000000000 */
[----:B------:R-:W-:Y:S01]  /*1fa0*/  @!PT LDS RZ, [RZ] ;  /* 0x00000000fffff984 */ /* 0x000fe20000000800 */
[----:B------:R-:W-:Y:S01]  /*1fb0*/  @!PT LDS RZ, [RZ] ;  /* 0x00000000fffff984 */ /* 0x000fe20000000800 */
[----:B------:R-:W-:Y:S01]  /*1fc0*/  @!PT LDS RZ, [RZ] ;  /* 0x00000000fffff984 */ /* 0x000fe20000000800 */
[----:B------:R-:W-:Y:S01]  /*1fd0*/  @!PT LDS RZ, [RZ] ;  /* 0x00000000fffff984 */ /* 0x000fe20000000800 */
[----:B------:R1:W-:Y:S06]  /*1fe0*/  MEMBAR.ALL.CTA ;  /* 0x0000000000007992 */ /* 0x0003ec0000008000 */
[----:B-1----:R-:W1:Y:S01]  /*1ff0*/  FENCE.VIEW.ASYNC.S ;  /* 0x00000000000073c6 */ /* 0x002e620000000000 */
[----:B------:R-:W-:-:S04]  /*2000*/  PRMT R2, RZ, 0x654, R2 ;  /* 0x00000654ff027816 */ /* 0x000fc80000000002 */
[----:B-1----:R1:W-:Y:S01]  /*2010*/  SYNCS.ARRIVE.TRANS64.RED.A1T0 RZ, [R2+URZ], RZ ;  /* 0x000000ff02ff79a7 */ /* 0x0023e200081004ff */
[----:B--2---:R-:W-:-:S13]  /*2020*/  LOP3.LUT P2, RZ, R6, 0x1, RZ, 0xc0, !PT ;  /* 0x0000000106ff7812 */ /* 0x004fda000784c0ff */
[----:B------:R-:W-:Y:S01]  /*2030*/  @P2 SHF.R.U32.HI R3, RZ, 0x10, R5 ;  /* 0x00000010ff032819 */ /* 0x000fe20000011605 */
[----:B------:R-:W-:Y:S01]  /*2040*/  VOTEU.ANY UP0, P2 ;  /* 0x0000000000ff7886 */ /* 0x000fe20001000100 */
[----:B------:R-:W-:Y:S02]  /*2050*/  @P2 MOV R13, R4 ;  /* 0x00000004000d2202 */ /* 0x000fe40000000f00 */
[----:B------:R-:W-:Y:S02]  /*2060*/  @P2 R2UR.BROADCAST UR8, R3 ;  /* 0x00000000030822ca */ /* 0x000fe400008e0000 */
[----:B------:R-:W-:-:S11]  /*2070*/  @P2 LOP3.LUT R11, R5, 0xffff, RZ, 0xc0, !PT ;  /* 0x0000ffff050b2812 */ /* 0x000fd600078ec0ff */
[----:B------:R-:W-:Y:S01]  /*2080*/  @UP0 UMOV UR36, UR8 ;  /* 0x0000000800240c82 */ /* 0x000fe20008000000 */
[----:B-1----:R-:W-:Y:S05]  /*2090*/  @!P0 BRA `(.L_x_34) ;  /* 0x0000000000b88947 */ /* 0x002fea0003800000 */
[----:B------:R-:W4:Y:S01]  /*20a0*/  LDC.64 R4, c[0x0][0xb18] ;  /* 0x0002c600ff047b82 */ /* 0x000f220000000a00 */
[----:B------:R-:W-:-:S07]  /*20b0*/  ISETP.NE.AND P3, PT, R72, 0x1, PT ;  /* 0x000000014800780c */ /* 0x000fce0003f65270 */
[----:B------:R-:W1:Y:S08]  /*20c0*/  LDC.64 R6, c[0x0][0xb10] ;  /* 0x0002c400ff067b82 */ /* 0x000e700000000a00 */
[----:B------:R-:W2:Y:S08]  /*20d0*/  LDC R16, c[0x0][0xb20] ;  /* 0x0002c800ff107b82 */ /* 0x000eb00000000800 */
[----:B------:R-:W3:Y:S01]  /*20e0*/  LDC R18, c[0x0][0xb0c] ;  /* 0x0002c300ff127b82 */ /* 0x000ee20000000800 */
[----:B----4-:R-:W-:Y:S01]  /*20f0*/  IMAD.HI.U32 R17, R0, R5, RZ ;  /* 0x0000000500117227 */ /* 0x010fe200078e00ff */
[----:B------:R-:W-:-:S03]  /*2100*/  ISETP.NE.AND P0, PT, R4, 0x1, PT ;  /* 0x000000010400780c */ /* 0x000fc60003f05270 */
[----:B------:R-:W-:-:S03]  /*2110*/  IMAD.HI.U32 R5, R11, R5, RZ ;  /* 0x000000050b057227 */ /* 0x000fc600078e00ff */
[----:B------:R-:W4:Y:S01]  /*2120*/  LDC.64 R2, c[0x0][0xb28] ;  /* 0x0002ca00ff027b82 */ /* 0x000f220000000a00 */
[----:B-1----:R-:W-:-:S04]  /*2130*/  IMAD.HI.U32 R20, R9, R6, RZ ;  /* 0x0000000609147227 */ /* 0x002fc800078e00ff */
[----:B------:R-:W-:Y:S01]  /*2140*/  IMAD.HI.U32 R22, R13, R6, RZ ;  /* 0x000000060d167227 */ /* 0x000fe200078e00ff */
[----:B------:R-:W-:Y:S02]  /*2150*/  SHF.R.U32.HI R20, RZ, R7, R20 ;  /* 0x00000007ff147219 */ /* 0x000fe40000011614 */
[-C--:B--2---:R-:W-:Y:S02]  /*2160*/  SHF.R.U32.HI R17, RZ, R16.reuse, R17 ;  /* 0x00000010ff117219 */ /* 0x084fe40000011611 */
[----:B------:R-:W-:Y:S02]  /*2170*/  SHF.R.U32.HI R16, RZ, R16, R5 ;  /* 0x00000010ff107219 */ /* 0x000fe40000011605 */
[----:B------:R-:W-:Y:S02]  /*2180*/  SEL R17, R0, R17, !P0 ;  /* 0x0000001100117207 */ /* 0x000fe40004000000 */
[----:B------:R-:W-:Y:S02]  /*2190*/  SHF.R.U32.HI R22, RZ, R7, R22 ;  /* 0x00000007ff167219 */ /* 0x000fe40000011616 */
[----:B---3--:R-:W-:-:S02]  /*21a0*/  ISETP.NE.AND P1, PT, R18, 0x1, PT ;  /* 0x000000011200780c */ /* 0x008fc40003f25270 */
[----:B------:R-:W-:Y:S02]  /*21b0*/  SEL R5, R11, R16, !P0 ;  /* 0x000000100b057207 */ /* 0x000fe40004000000 */
[----:B------:R-:W-:Y:S02]  /*21c0*/  SEL R19, R9, R20, !P1 ;  /* 0x0000001409137207 */ /* 0x000fe40004800000 */
[----:B------:R-:W-:Y:S01]  /*21d0*/  SEL R7, R13, R22, !P1 ;  /* 0x000000160d077207 */ /* 0x000fe20004800000 */
[----:B----4-:R-:W-:-:S04]  /*21e0*/  IMAD.HI.U32 R20, R17, R2, RZ ;  /* 0x0000000211147227 */ /* 0x010fc800078e00ff */
[----:B------:R-:W-:Y:S01]  /*21f0*/  IMAD.HI.U32 R6, R19, R2, RZ ;  /* 0x0000000213067227 */ /* 0x000fe200078e00ff */
[----:B------:R-:W-:-:S04]  /*2200*/  @P3 SHF.R.U32.HI R17, RZ, R3, R20 ;  /* 0x00000003ff113219 */ /* 0x000fc80000011614 */
        /* <DEDUP_REMOVED lines=8> */
[----:B------:R-:W-:-:S04]  /*2290*/  @!P0 IMAD.HI.U32 R16, R7, R2, RZ ;  /* 0x0000000207108227 */ /* 0x000fc800078e00ff */
[----:B------:R-:W-:Y:S01]  /*22a0*/  IMAD.MOV R2, RZ, RZ, -R6 ;  /* 0x000000ffff027224 */ /* 0x000fe200078e0a06 */
[----:B------:R-:W-:-:S03]  /*22b0*/  @!P0 SHF.R.U32.HI R16, RZ, R3, R16 ;  /* 0x00000003ff108219 */ /* 0x000fc60000011610 */
[----:B------:R-:W-:Y:S01]  /*22c0*/  IMAD R2, R72, R2, R5 ;  /* 0x0000000248027224 */ /* 0x000fe200078e0205 */
[----:B------:R-:W-:Y:S02]  /*22d0*/  @!P0 SEL R3, R7, R16, !P3 ;  /* 0x0000001007038207 */ /* 0x000fe40005800000 */
[----:B------:R-:W-:-:S03]  /*22e0*/  IADD3 R16, PT, PT, -R5, RZ, RZ ;  /* 0x000000ff05107210 */ /* 0x000fc60007ffe1ff */
[--C-:B------:R-:W-:Y:S02]  /*22f0*/  @!P0 IMAD.IADD R6, R6, 0x1, -R3.reuse ;  /* 0x0000000106068824 */ /* 0x100fe400078e0a03 */
[----:B------:R-:W-:Y:S01]  /*2300*/  @!P0 IMAD R3, R2, R19, R3 ;  /* 0x0000001302038224 */ /* 0x000fe200078e0203 */
[----:B------:R-:W-:Y:S01]  /*2310*/  IADD3 R2, PT, PT, -R7, RZ, RZ ;  /* 0x000000ff07027210 */ /* 0x000fe20007ffe1ff */
[----:B------:R-:W-:Y:S02]  /*2320*/  @!P0 IMAD R5, R72, R6, R7 ;  /* 0x0000000648058224 */ /* 0x000fe400078e0207 */
[----:B------:R-:W-:Y:S02]  /*2330*/  IMAD R11, R4, R16, R11 ;  /* 0x00000010040b7224 */ /* 0x000fe400078e020b */
[----:B------:R-:W-:Y:S02]  /*2340*/  @!P0 IMAD.MOV.U32 R7, RZ, RZ, R3 ;  /* 0x000000ffff078224 */ /* 0x000fe400078e0003 */
[----:B------:R-:W-:-:S02]  /*2350*/  IMAD R2, R18, R2, R13 ;  /* 0x0000000212027224 */ /* 0x000fc400078e020d */
[----:B------:R-:W-:Y:S02]  /*2360*/  IMAD R11, R5, R4, R11 ;  /* 0x00000004050b7224 */ /* 0x000fe400078e020b */
[----:B------:R-:W-:Y:S02]  /*2370*/  IMAD R13, R7, R18, R2 ;  /* 0x00000012070d7224 */ /* 0x000fe400078e0202 */
.L_x_34:
[----:B------:R-:W1:Y:S02]  /*2380*/  LDCU UR8, c[0x0][0xb30] ;  /* 0x00016600ff0877ac */ /* 0x000e640008000800 */
[----:B-1----:R-:W-:-:S09]  /*2390*/  UISETP.NE.AND UP0, UPT, UR8, 0x1, UPT ;  /* 0x000000010800788c */ /* 0x002fd2000bf05270 */
[----:B------:R-:W-:Y:S05]  /*23a0*/  BRA.U UP0, `(.L_x_35) ;  /* 0x0000000100407547 */ /* 0x000fea000b800000 */
[----:B------:R-:W1:Y:S08]  /*23b0*/  LDC.64 R4, c[0x0][0xb10] ;  /* 0x0002c400ff047b82 */ /* 0x000e700000000a00 */
[----:B------:R-:W2:Y:S08]  /*23c0*/  LDC.64 R2, c[0x0][0xb18] ;  /* 0x0002c600ff027b82 */ /* 0x000eb00000000a00 */
[----:B------:R-:W3:Y:S08]  /*23d0*/  LDC R6, c[0x0][0xb20] ;  /* 0x0002c800ff067b82 */ /* 0x000ef00000000800 */
[----:B------:R-:W4:Y:S01]  /*23e0*/  LDC R16, c[0x0][0xb0c] ;  /* 0x0002c300ff107b82 */ /* 0x000f220000000800 */
[----:B-1----:R-:W-:-:S05]  /*23f0*/  IMAD.HI.U32 R4, R13, R4, RZ ;  /* 0x000000040d047227 */ /* 0x002fca00078e00ff */
[----:B------:R-:W-:Y:S01]  /*2400*/  SHF.R.U32.HI R4, RZ, R5, R4 ;  /* 0x00000005ff047219 */ /* 0x000fe20000011604 */
[----:B--2---:R-:W-:Y:S01]  /*2410*/  IMAD.HI.U32 R3, R11, R3, RZ ;  /* 0x000000030b037227 */ /* 0x004fe200078e00ff */
[----:B------:R-:W-:-:S04]  /*2420*/  ISETP.NE.AND P0, PT, R2, 0x1, PT ;  /* 0x000000010200780c */ /* 0x000fc80003f05270 */
[----:B---3--:R-:W-:-:S04]  /*2430*/  SHF.R.U32.HI R6, RZ, R6, R3 ;  /* 0x00000006ff067219 */ /* 0x008fc80000011603 */
[----:B------:R-:W-:Y:S02]  /*2440*/  SEL R3, R11, R6, !P0 ;  /* 0x000000060b037207 */ /* 0x000fe40004000000 */
[----:B----4-:R-:W-:-:S04]  /*2450*/  ISETP.NE.AND P1, PT, R16, 0x1, PT ;  /* 0x000000011000780c */ /* 0x010fc80003f25270 */
[----:B------:R-:W-:-:S05]  /*2460*/  SEL R4, R13, R4, !P1 ;  /* 0x000000040d047207 */ /* 0x000fca0004800000 */
[----:B------:R-:W-:Y:S02]  /*2470*/  IMAD.IADD R5, R3, 0x1, -R4 ;  /* 0x0000000103057824 */ /* 0x000fe400078e0a04 */
[----:B------:R-:W-:Y:S02]  /*2480*/  IMAD.IADD R3, R4, 0x1, -R3 ;  /* 0x0000000104037824 */ /* 0x000fe400078e0a03 */
[----:B------:R-:W-:Y:S02]  /*2490*/  IMAD R13, R5, R16, R13 ;  /* 0x00000010050d7224 */ /* 0x000fe400078e020d */
[----:B------:R-:W-:-:S07]  /*24a0*/  IMAD R11, R3, R2, R11 ;  /* 0x00000002030b7224 */ /* 0x000fce00078e020b */
.L_x_35:
[----:B------:R-:W-:Y:S01]  /*24b0*/  VIADD R14, R14, 0x1 ;  /* 0x000000010e0e7836 */ /* 0x000fe20000000000 */
[----:B------:R-:W-:Y:S01]  /*24c0*/  PLOP3.LUT P1, PT, PT, PT, PT, 0x80, 0x8 ;  /* 0x000000000008781c */ /* 0x000fe20003f2f070 */
[----:B------:R-:W-:Y:S02]  /*24d0*/  IMAD.IADD R21, R13, 0x1, R152 ;  /* 0x000000010d157824 */ /* 0x000fe400078e0298 */
[----:B------:R-:W-:Y:S01]  /*24e0*/  IMAD.IADD R20, R11, 0x1, R150 ;  /* 0x000000010b147824 */ /* 0x000fe200078e0296 */
[----:B------:R-:W-:-:S04]  /*24f0*/  ISETP.NE.AND P0, PT, R14, 0x2, PT ;  /* 0x000000020e00780c */ /* 0x000fc80003f05270 */
[----:B------:R-:W-:Y:S02]  /*2500*/  SEL R3, RZ, 0x1, P0 ;  /* 0x00000001ff037807 */ /* 0x000fe40000000000 */
[----:B------:R-:W-:Y:S02]  /*2510*/  SEL R14, R14, RZ, P0 ;  /* 0x000000ff0e0e7207 */ /* 0x000fe40000000000 */
[----:B------:R-:W-:Y:S01]  /*2520*/  LOP3.LUT R12, R12, R3, RZ, 0x3c, !PT ;  /* 0x000000030c0c7212 */ /* 0x000fe200078e3cff */
[----:B------:R-:W-:Y:S06]  /*2530*/  @P2 BRA `(.L_x_36) ;  /* 0xfffffff000a02947 */ /* 0x000fec000383ffff */
[----:B------:R-:W-:Y:S01]  /*2540*/  UIADD3 UR4, UPT, UPT, UR4, 0xc0, URZ ;  /* 0x000000c004047890 */ /* 0x000fe2000fffe0ff */
[----:B------:R-:W-:-:S03]  /*2550*/  SHF.L.U32 R3, R15, 0x1f, RZ ;  /* 0x0000001f0f037819 */ /* 0x000fc600000006ff */
[----:B------:R-:W-:-:S09]  /*2560*/  ULEA UR5, UR6, UR4, 0x3 ;  /* 0x0000000406057291 */ /* 0x000fd2000f8e18ff */
[----:B------:R-:W1:Y:S02]  /*2570*/  SYNCS.PHASECHK.TRANS64.TRYWAIT P0, [UR5], R3 ;  /* 0x00000003ff0075a7 */ /* 0x000e640008001105 */
[----:B-1----:R-:W-:Y:S05]  /*2580*/  @!P0 BRA `(.L_x_37) ;  /* 0x0000006800d88947 */ /* 0x002fea0003800000 */
.L_x_131:
[----:B------:R-:W-:-:S04]  /*2590*/  UIADD3 UR6, UPT, UPT, UR6, 0x1, URZ ;  /* 0x0000000106067890 */ /* 0x000fc8000fffe0ff */
[----:B------:R-:W-:-:S04]  /*25a0*/  UISETP.NE.AND UP0, UPT, UR6, 0x18, UPT ;  /* 0x000000180600788c */ /* 0x000fc8000bf05270 */
[----:B------:R-:W-:Y:S02]  /*25b0*/  USEL UR7, URZ, 0x1, UP0 ;  /* 0x00000001ff077887 */ /* 0x000fe40008000000 */
[----:B------:R-:W-:-:S04]  /*25c0*/  USEL UR6, UR6, URZ, UP0 ;  /* 0x000000ff06067287 */ /* 0x000fc80008000000 */
[----:B------:R-:W-:Y:S01]  /*25d0*/  ULEA UR5, UR6, UR4, 0x3 ;  /* 0x0000000406057291 */ /* 0x000fe2000f8e18ff */
[----:B------:R-:W-:-:S04]  /*25e0*/  LOP3.LUT R2, R15, UR7, RZ, 0x3c, !PT ;  /* 0x000000070f027c12 */ /* 0x000fc8000f8e3cff */
[----:B-1----:R-:W-:-:S04]  /*25f0*/  SHF.L.U32 R3, R2, 0x1f, RZ ;  /* 0x0000001f02037819 */ /* 0x002fc800000006ff */
[----:B------:R-:W1:Y:S02]  /*2600*/  SYNCS.PHASECHK.TRANS64.TRYWAIT P0, [UR5], R3 ;  /* 0x00000003ff0075a7 */ /* 0x000e640008001105 */
[----:B-1----:R-:W-:Y:S05]  /*2610*/  @!P0 BRA `(.L_x_38) ;  /* 0x0000006800cc8947 */ /* 0x002fea0003800000 */
.L_x_133:
        /* <DEDUP_REMOVED lines=9> */
.L_x_135:
        /* <DEDUP_REMOVED lines=9> */
.L_x_137:
        /* <DEDUP_REMOVED lines=9> */
.L_x_139:
        /* <DEDUP_REMOVED lines=9> */
.L_x_141:
        /* <DEDUP_REMOVED lines=9> */
.L_x_143:
        /* <DEDUP_REMOVED lines=9> */
.L_x_145:
        /* <DEDUP_REMOVED lines=9> */
.L_x_147:
        /* <DEDUP_REMOVED lines=9> */
.L_x_149:
        /* <DEDUP_REMOVED lines=9> */
.L_x_151:
        /* <DEDUP_REMOVED lines=9> */
.L_x_153:
        /* <DEDUP_REMOVED lines=9> */
.L_x_155:
        /* <DEDUP_REMOVED lines=9> */
.L_x_157:
        /* <DEDUP_REMOVED lines=9> */
.L_x_159:
        /* <DEDUP_REMOVED lines=9> */
.L_x_161:
        /* <DEDUP_REMOVED lines=9> */
.L_x_163:
        /* <DEDUP_REMOVED lines=9> */
.L_x_165:
        /* <DEDUP_REMOVED lines=9> */
.L_x_167:
        /* <DEDUP_REMOVED lines=9> */
.L_x_169:
        /* <DEDUP_REMOVED lines=9> */
.L_x_171:
        /* <DEDUP_REMOVED lines=9> */
.L_x_173:
        /* <DEDUP_REMOVED lines=9> */
.L_x_175:
[----:B------:R-:W-:-:S04]  /*31f0*/  UIADD3 UR6, UPT, UPT, UR6, 0x1, URZ ;  /* 0x0000000106067890 */ /* 0x000fc8000fffe0ff */
[----:B------:R-:W-:-:S04]  /*3200*/  UISETP.NE.AND UP0, UPT, UR6, 0x18, UPT ;  /* 0x000000180600788c */ /* 0x000fc8000bf05270 */
[----:B------:R-:W-:Y:S02]  /*3210*/  USEL UR5, URZ, 0x1, UP0 ;  /* 0x00000001ff057887 */ /* 0x000fe40008000000 */
[----:B------:R-:W-:-:S04]  /*3220*/  USEL UR6, UR6, URZ, UP0 ;  /* 0x000000ff06067287 */ /* 0x000fc80008000000 */
[----:B------:R-:W-:Y:S01]  /*3230*/  ULEA UR6, UR6, UR4, 0x3 ;  /* 0x0000000406067291 */ /* 0x000fe2000f8e18ff */
[----:B-1----:R-:W-:-:S04]  /*3240*/  LOP3.LUT R3, R2, UR5, RZ, 0x3c, !PT ;  /* 0x0000000502037c12 */ /* 0x002fc8000f8e3cff */
[----:B------:R-:W-:Y:S01]  /*3250*/  SHF.L.U32 R3, R3, 0x1f, RZ ;  /* 0x0000001f03037819 */ /* 0x000fe200000006ff */
[----:B----4-:R-:W-:-:S07]  /*3260*/  IMAD.U32 R0, RZ, RZ, UR6 ;  /* 0x00000006ff007e24 */ /* 0x010fce000f8e00ff */
.L_x_60:
[----:B-1----:R1:W2:Y:S02]  /*3270*/  SYNCS.PHASECHK.TRANS64.TRYWAIT P0, [R0+URZ], R3 ;  /* 0x00000003000075a7 */ /* 0x0022a400080011ff */
[----:B--2---:R-:W-:Y:S05]  /*3280*/  @!P0 NANOSLEEP.SYNCS 0x989680 ;  /* 0x009896800000895d */ /* 0x004fea0003900000 */
[----:B------:R-:W2:Y:S02]  /*3290*/  @!P0 SYNCS.PHASECHK.TRANS64 P0, [R0+URZ], R3 ;  /* 0x00000003000085a7 */ /* 0x000ea400080010ff */
[----:B--2---:R-:W-:Y:S05]  /*32a0*/  @P0 EXIT ;  /* 0x000000000000094d */ /* 0x004fea0003800000 */
[----:B------:R-:W-:Y:S05]  /*32b0*/  BRA `(.L_x_60) ;  /* 0xfffffffc00ec7947 */ /* 0x000fea000383ffff */
.L_x_18:
[----:B------:R-:W-:-:S04]  /*32c0*/  UISETP.NE.AND UP1, UPT, UR37, URZ, UPT ;  /* 0x000000ff2500728c */ /* 0x000fc8000bf25270 */
[----:B------:R-:W-:-:S09]  /*32d0*/  UISETP.NE.OR UP1, UPT, UR8, 0x1, UP1 ;  /* 0x000000010800788c */ /* 0x000fd20008f25670 */
[----:B------:R-:W-:Y:S05]  /*32e0*/  BRA.U UP1, `(.L_x_61) ;  /* 0x0000000501487547 */ /* 0x000fea000b800000 */
[----:B------:R-:W-:Y:S01]  /*32f0*/  ISETP.NE.AND P2, PT, R2, RZ, PT ;  /* 0x000000ff0200720c */ /* 0x000fe20003f45270 */
[----:B------:R-:W-:Y:S01]  /*3300*/  IMAD.MOV.U32 R12, RZ, RZ, 0x1 ;  /* 0x00000001ff0c7424 */ /* 0x000fe200078e00ff */
[----:B------:R-:W-:Y:S02]  /*3310*/  CS2R R10, SRZ ;  /* 0x00000000000a7805 */ /* 0x000fe4000001ff00 */
[----:B------:R-:W-:Y:S01]  /*3320*/  CS2R R8, SRZ ;  /* 0x0000000000087805 */ /* 0x000fe2000001ff00 */
[----:B------:R-:W-:Y:S01]  /*3330*/  UMOV UR4, 0x400 ;  /* 0x0000040000047882 */ /* 0x000fe20000000000 */
[----:B------:R-:W-:Y:S01]  /*3340*/  UMOV UR6, URZ ;  /* 0x000000ff00067c82 */ /* 0x000fe20008000000 */
[----:B------:R-:W-:-:S12]  /*3350*/  ULEA UR37, UR37, UR4, 0x18 ;  /* 0x0000000425257291 */ /* 0x000fd8000f8ec0ff */
.L_x_65:
[----:B------:R-:W-:Y:S02]  /*3360*/  LEA R0, R8, UR37, 0x3 ;  /* 0x0000002508007c11 */ /* 0x000fe4000f8e18ff */
[----:B------:R-:W-:-:S03]  /*3370*/  SHF.L.U32 R5, R9, 0x1f, RZ ;  /* 0x0000001f09057819 */ /* 0x000fc600000006ff */
[----:B------:R-:W-:Y:S01]  /*3380*/  VIADD R4, R0, 0x220 ;  /* 0x0000022000047836 */ /* 0x000fe20000000000 */
[----:B------:R-:W1:Y:S02]  /*3390*/  SYNCS.PHASECHK.TRANS64.TRYWAIT P0, [R0+URZ+0x210], R5 ;  /* 0x00021005000075a7 */ /* 0x000e6400080011ff */
[----:B-1----:R-:W-:Y:S05]  /*33a0*/  @!P0 BRA `(.L_x_62) ;  /* 0x0000006400788947 */ /* 0x002fea0003800000 */
.L_x_176:
[----:B------:R-:W-:Y:S01]  /*33b0*/  ULEA UR5, UR6, UR37, 0x3 ;  /* 0x0000002506057291 */ /* 0x000fe2000f8e18ff */
[----:B------:R-:W-:Y:S02]  /*33c0*/  PRMT R4, RZ, 0x654, R4 ;  /* 0x00000654ff047816 */ /* 0x000fe40000000004 */
[----:B-1----:R-:W-:Y:S01]  /*33d0*/  SHF.L.U32 R5, R12, 0x1f, RZ ;  /* 0x0000001f0c057819 */ /* 0x002fe200000006ff */
[----:B------:R-:W-:Y:S01]  /*33e0*/  UIADD3 UR4, UPT, UPT, UR5, 0x1b0, URZ ;  /* 0x000001b005047890 */ /* 0x000fe2000fffe0ff */
[----:B------:R1:W-:Y:S05]  /*33f0*/  SYNCS.ARRIVE.TRANS64.RED.A1T0 RZ, [R4+URZ], RZ ;  /* 0x000000ff04ff79a7 */ /* 0x0003ea00081004ff */
[----:B------:R-:W-:Y:S01]  /*3400*/  IMAD.U32 R7, RZ, RZ, UR4 ;  /* 0x00000004ff077e24 */ /* 0x000fe2000f8e00ff */
[----:B------:R-:W2:Y:S04]  /*3410*/  SYNCS.PHASECHK.TRANS64.TRYWAIT P0, [UR5+0x1c0], R5 ;  /* 0x0001c005ff0075a7 */ /* 0x000ea80008001105 */
[----:B------:R-:W-:Y:S01]  /*3420*/  PRMT R6, R2, 0x654, R7 ;  /* 0x0000065402067816 */ /* 0x000fe20000000007 */
[----:B-1----:R-:W-:Y:S01]  /*3430*/  @!P2 IMAD.MOV.U32 R4, RZ, RZ, 0x10 ;  /* 0x00000010ff04a424 */ /* 0x002fe200078e00ff */
[----:B--2---:R-:W-:Y:S06]  /*3440*/  @!P0 BRA `(.L_x_63) ;  /* 0x0000006400648947 */ /* 0x004fec0003800000 */
.L_x_178:
[----:B------:R-:W-:Y:S01]  /*3450*/  ULEA UR4, UR6, UR37, 0x4 ;  /* 0x0000002506047291 */ /* 0x000fe2000f8e20ff */
[----:B------:R-:W-:Y:S01]  /*3460*/  SEL R3, R6, R3, !P2 ;  /* 0x0000000306037207 */ /* 0x000fe20005000000 */
[----:B------:R-:W-:Y:S01]  /*3470*/  UIADD3 UR5, UPT, UPT, UR5, 0x1b0, URZ ;  /* 0x000001b005057890 */ /* 0x000fe2000fffe0ff */
[----:B-1----:R-:W-:Y:S01]  /*3480*/  LEA R0, R11, UR37, 0x3 ;  /* 0x000000250b007c11 */ /* 0x002fe2000f8e18ff */
[----:B------:R-:W-:Y:S01]  /*3490*/  UIADD3 UR4, UPT, UPT, UR4, 0x240, URZ ;  /* 0x0000024004047890 */ /* 0x000fe2000fffe0ff */
[----:B------:R-:W-:Y:S01]  /*34a0*/  SHF.L.U32 R5, R10, 0x1f, RZ ;  /* 0x0000001f0a057819 */ /* 0x000fe200000006ff */
[----:B------:R1:W-:Y:S01]  /*34b0*/  @!P2 SYNCS.ARRIVE.TRANS64.RED RZ, [R3+URZ], R4 ;  /* 0x0000000403ffa9a7 */ /* 0x0003e200080004ff */
[----:B------:R-:W-:Y:S01]  /*34c0*/  UIADD3 UR6, UPT, UPT, UR6, 0x1, URZ ;  /* 0x0000000106067890 */ /* 0x000fe2000fffe0ff */
[----:B------:R-:W-:-:S03]  /*34d0*/  VIADD R8, R8, 0x1 ;  /* 0x0000000108087836 */ /* 0x000fc60000000000 */
[----:B------:R-:W-:Y:S02]  /*34e0*/  UISETP.NE.AND UP0, UPT, UR6, 0x2, UPT ;  /* 0x000000020600788c */ /* 0x000fe4000bf05270 */
[----:B------:R-:W-:Y:S06]  /*34f0*/  UGETNEXTWORKID.BROADCAST [UR4], [UR5] ;  /* 0x00000000040073ca */ /* 0x000fec0008000100 */
[----:B------:R-:W-:Y:S01]  /*3500*/  USEL UR4, URZ, 0x1, UP0 ;  /* 0x00000001ff047887 */ /* 0x000fe20008000000 */
[----:B------:R-:W-:Y:S01]  /*3510*/  ISETP.NE.AND P0, PT, R8, 0x2, PT ;  /* 0x000000020800780c */ /* 0x000fe20003f05270 */
[----:B------:R-:W-:Y:S01]  /*3520*/  USEL UR6, UR6, URZ, UP0 ;  /* 0x000000ff06067287 */ /* 0x000fe20008000000 */
[----:B------:R-:W2:Y:S03]  /*3530*/  SYNCS.PHASECHK.TRANS64.TRYWAIT P1, [R0+URZ+0x1b0], R5 ;  /* 0x0001b005000075a7 */ /* 0x000ea600080211ff */
[----:B------:R-:W-:Y:S01]  /*3540*/  LOP3.LUT R12, R12, UR4, RZ, 0x3c, !PT ;  /* 0x000000040c0c7c12 */ /* 0x000fe2000f8e3cff */
[----:B-12---:R-:W-:Y:S07]  /*3550*/  @!P1 BRA `(.L_x_64) ;  /* 0x0000006400389947 */ /* 0x006fee0003800000 */
.L_x_179:
[C---:B------:R-:W-:Y:S01]  /*3560*/  LEA R4, R11.reuse, UR37, 0x4 ;  /* 0x000000250b047c11 */ /* 0x040fe2000f8e20ff */
[----:B-1----:R-:W-:Y:S01]  /*3570*/  VIADD R0, R0, 0x1c0 ;  /* 0x000001c000007836 */ /* 0x002fe20000000000 */
[----:B------:R-:W-:Y:S01]  /*3580*/  SEL R8, R8, RZ, P0 ;  /* 0x000000ff08087207 */ /* 0x000fe20000000000 */
[----:B------:R-:W-:-:S03]  /*3590*/  VIADD R11, R11, 0x1 ;  /* 0x000000010b0b7836 */ /* 0x000fc60000000000 */
[----:B------:R-:W1:Y:S01]  /*35a0*/  LDS.128 R4, [R4+0x240] ;  /* 0x0002400004047984 */ /* 0x000e620000000c00 */
[----:B------:R-:W-:Y:S02]  /*35b0*/  PRMT R0, RZ, 0x654, R0 ;  /* 0x00000654ff007816 */ /* 0x000fe40000000000 */
[C---:B------:R-:W-:Y:S01]  /*35c0*/  ISETP.NE.AND P1, PT, R11.reuse, 0x2, PT ;  /* 0x000000020b00780c */ /* 0x040fe20003f25270 */
[----:B------:R-:W-:Y:S01]  /*35d0*/  @!PT LDS RZ, [RZ] ;  /* 0x00000000fffff984 */ /* 0x000fe20000000800 */
[----:B------:R-:W-:Y:S01]  /*35e0*/  @!PT LDS RZ, [RZ] ;  /* 0x00000000fffff984 */ /* 0x000fe20000000800 */
[----:B------:R-:W-:Y:S01]  /*35f0*/  @!PT LDS RZ, [RZ] ;  /* 0x00000000fffff984 */ /* 0x000fe20000000800 */
[----:B------:R-:W-:Y:S01]  /*3600*/  @!PT LDS RZ, [RZ] ;  /* 0x00000000fffff984 */ /* 0x000fe20000000800 */
[----:B------:R2:W-:Y:S06]  /*3610*/  MEMBAR.ALL.CTA ;  /* 0x0000000000007992 */ /* 0x0005ec0000008000 */
[----:B--2---:R-:W2:Y:S01]  /*3620*/  FENCE.VIEW.ASYNC.S ;  /* 0x00000000000073c6 */ /* 0x004ea20000000000 */
[----:B------:R-:W-:Y:S01]  /*3630*/  SEL R11, R11, RZ, P1 ;  /* 0x000000ff0b0b7207 */ /* 0x000fe20000800000 */
[----:B--2---:R2:W-:Y:S01]  /*3640*/  SYNCS.ARRIVE.TRANS64.RED.A1T0 RZ, [R0+URZ], RZ ;  /* 0x000000ff00ff79a7 */ /* 0x0045e200081004ff */
[----:B-1----:R-:W-:-:S02]  /*3650*/  LOP3.LUT P3, RZ, R6, 0x1, RZ, 0xc0, !PT ;  /* 0x0000000106ff7812 */ /* 0x002fc4000786c0ff */
[----:B------:R-:W-:-:S04]  /*3660*/  SEL R5, RZ, 0x1, P1 ;  /* 0x00000001ff057807 */ /* 0x000fc80000800000 */
[----:B------:R-:W-:Y:S02]  /*3670*/  LOP3.LUT R10, R10, R5, RZ, 0x3c, !PT ;  /* 0x000000050a0a7212 */ /* 0x000fe400078e3cff */
[----:B--2---:R-:W-:-:S04]  /*3680*/  SEL R0, RZ, 0x1, P0 ;  /* 0x00000001ff007807 */ /* 0x004fc80000000000 */
[----:B------:R-:W-:Y:S01]  /*3690*/  LOP3.LUT R9, R9, R0, RZ, 0x3c, !PT ;  /* 0x0000000009097212 */ /* 0x000fe200078e3cff */
[----:B------:R-:W-:Y:S06]  /*36a0*/  @P3 BRA `(.L_x_65) ;  /* 0xfffffffc002c3947 */ /* 0x000fec000383ffff */
[----:B------:R-:W-:Y:S01]  /*36b0*/  ULEA UR5, UR6, UR37, 0x3 ;  /* 0x0000002506057291 */ /* 0x000fe2000f8e18ff */
[----:B------:R-:W-:-:S08]  /*36c0*/  SHF.L.U32 R3, R12, 0x1f, RZ ;  /* 0x0000001f0c037819 */ /* 0x000fd000000006ff */
[----:B------:R-:W1:Y:S02]  /*36d0*/  SYNCS.PHASECHK.TRANS64 P0, [UR5+0x1c0], R3 ;  /* 0x0001c003ff0075a7 */ /* 0x000e640008001005 */
[----:B-1----:R-:W-:Y:S05]  /*36e0*/  @P0 BRA `(.L_x_66) ;  /* 0x0000000000080947 */ /* 0x002fea0003800000 */
[----:B------:R-:W1:Y:S02]  /*36f0*/  SYNCS.PHASECHK.TRANS64.TRYWAIT P0, [UR5+0x1c0], R3 ;  /* 0x0001c003ff0075a7 */ /* 0x000e640008001105 */
[----:B-1----:R-:W-:Y:S05]  /*3700*/  @!P0 BRA `(.L_x_67) ;  /* 0x0000006000e08947 */ /* 0x002fea0003800000 */
.L_x_66:
[----:B------:R-:W-:-:S04]  /*3710*/  UIADD3 UR4, UPT, UPT, UR6, 0x1, URZ ;  /* 0x0000000106047890 */ /* 0x000fc8000fffe0ff */
[----:B------:R-:W-:-:S04]  /*3720*/  UISETP.NE.AND UP0, UPT, UR4, 0x2, UPT ;  /* 0x000000020400788c */ /* 0x000fc8000bf05270 */
[----:B------:R-:W-:Y:S02]  /*3730*/  USEL UR7, URZ, 0x1, UP0 ;  /* 0x00000001ff077887 */ /* 0x000fe40008000000 */
[----:B------:R-:W-:-:S04]  /*3740*/  USEL UR4, UR4, URZ, UP0 ;  /* 0x000000ff04047287 */ /* 0x000fc80008000000 */
[----:B------:R-:W-:Y:S01]  /*3750*/  ULEA UR4, UR4, UR37, 0x3 ;  /* 0x0000002504047291 */ /* 0x000fe2000f8e18ff */
[----:B-1----:R-:W-:-:S04]  /*3760*/  LOP3.LUT R3, R12, UR7, RZ, 0x3c, !PT ;  /* 0x000000070c037c12 */ /* 0x002fc8000f8e3cff */
[----:B------:R-:W-:-:S04]  /*3770*/  SHF.L.U32 R0, R3, 0x1f, RZ ;  /* 0x0000001f03007819 */ /* 0x000fc800000006ff */
[----:B------:R-:W1:Y:S02]  /*3780*/  SYNCS.PHASECHK.TRANS64 P0, [UR4+0x1c0], R0 ;  /* 0x0001c000ff0075a7 */ /* 0x000e640008001004 */
[----:B-1----:R-:W-:Y:S05]  /*3790*/  @P0 EXIT ;  /* 0x000000000000094d */ /* 0x002fea0003800000 */
[----:B------:R-:W-:Y:S02]  /*37a0*/  SHF.L.U32 R3, R3, 0x1f, RZ ;  /* 0x0000001f03037819 */ /* 0x000fe400000006ff */
[----:B------:R-:W-:-:S07]  /*37b0*/  MOV R0, UR4 ;  /* 0x0000000400007c02 */ /* 0x000fce0008000f00 */
.L_x_68:
[----:B-1----:R1:W2:Y:S02]  /*37c0*/  SYNCS.PHASECHK.TRANS64.TRYWAIT P0, [R0+URZ+0x1c0], R3 ;  /* 0x0001c003000075a7 */ /* 0x0022a400080011ff */
[----:B--2---:R-:W-:Y:S05]  /*37d0*/  @!P0 NANOSLEEP.SYNCS 0x989680 ;  /* 0x009896800000895d */ /* 0x004fea0003900000 */
[----:B------:R-:W2:Y:S02]  /*37e0*/  @!P0 SYNCS.PHASECHK.TRANS64 P0, [R0+URZ+0x1c0], R3 ;  /* 0x0001c003000085a7 */ /* 0x000ea400080010ff */
[----:B--2---:R-:W-:Y:S05]  /*37f0*/  @P0 EXIT ;  /* 0x000000000000094d */ /* 0x004fea0003800000 */
[----:B------:R-:W-:Y:S05]  /*3800*/  BRA `(.L_x_68) ;  /* 0xfffffffc00ec7947 */ /* 0x000fea000383ffff */
.L_x_61:
[----:B------:R-:W-:-:S09]  /*3810*/  UISETP.NE.AND UP1, UPT, UR8, URZ, UPT ;  /* 0x000000ff0800728c */ /* 0x000fd2000bf25270 */
[----:B------:R-:W-:Y:S05]  /*3820*/  BRA.U UP1, `(.L_x_69) ;  /* 0x0000000d01607547 */ /* 0x000fea000b800000 */
[----:B------:R-:W-:Y:S01]  /*3830*/  UMOV UR4, 0x40 ;  /* 0x0000004000047882 */ /* 0x000fe20000000000 */
[----:B------:R-:W-:Y:S01]  /*3840*/  NOP ;  /* 0x0000000000007918 */ /* 0x000fe20000000000 */
[----:B------:R-:W-:Y:S01]  /*3850*/  ULEA UR4, UR37, UR4, 0x18 ;  /* 0x0000000425047291 */ /* 0x000fe2000f8ec0ff */
[----:B------:R-:W-:Y:S02]  /*3860*/  UMOV UR5, 0x400 ;  /* 0x0000040000057882 */ /* 0x000fe40000000000 */
[----:B------:R-:W-:-:S06]  /*3870*/  ULEA UR37, UR37, UR5, 0x18 ;  /* 0x0000000525257291 */ /* 0x000fcc000f8ec0ff */
[----:B------:R-:W1:Y:S02]  /*3880*/  LDS.U8 R0, [UR4+0x1c] ;  /* 0x00001c04ff007984 */ /* 0x000e640008000000 */
[----:B-1----:R-:W-:-:S13]  /*3890*/  ISETP.NE.AND P0, PT, R0, RZ, PT ;  /* 0x000000ff0000720c */ /* 0x002fda0003f05270 */
[----:B------:R-:W-:Y:S05]  /*38a0*/  @P0 BRA `(.L_x_70) ;  /* 0x0000000000580947 */ /* 0x000fea0003800000 */
[----:B------:R-:W-:-:S13]  /*38b0*/  ELECT P0, URZ, PT ;  /* 0x0000000000ff782f */ /* 0x000fda0003800000 */
[----:B------:R-:W-:Y:S05]  /*38c0*/  @!P0 BRA `(.L_x_71) ;  /* 0x0000000000608947 */ /* 0x000fea0003800000 */
[----:B------:R-:W-:Y:S01]  /*38d0*/  UMOV UR5, 0x10 ;  /* 0x0000001000057882 */ /* 0x000fe20000000000 */
[----:B------:R-:W-:Y:S01]  /*38e0*/  HFMA2 R0, -RZ, RZ, 0, 5.9604644775390625e-08 ;  /* 0x00000001ff007431 */ /* 0x000fe200000001ff */
[----:B------:R-:W-:-:S03]  /*38f0*/  MOV R2, 0xffff ;  /* 0x0000ffff00027802 */ /* 0x000fc60000000f00 */
[----:B------:R-:W-:Y:S04]  /*3900*/  DEPBAR.LE SB1, 0x36 ;  /* 0x00009d800000791a */ /* 0x000fe80000000000 */
[----:B------:R-:W1:Y:S02]  /*3910*/  UTCATOMSWS.FIND_AND_SET.ALIGN UP0, UR5, UR5 ;  /* 0x00000005000575e3 */ /* 0x000e640008000800 */
[----:B-1----:R-:W-:Y:S01]  /*3920*/  MOV R3, UR5 ;  /* 0x0000000500037c02 */ /* 0x002fe20008000f00 */
[----:B------:R-:W-:Y:S06]  /*3930*/  BRA.U UP0, `(.L_x_72) ;  /* 0x0000000100187547 */ /* 0x000fec000b800000 */
.L_x_73:
[----:B------:R-:W-:Y:S05]  /*3940*/  NANOSLEEP 0x64 ;  /* 0x000000640000795d */ /* 0x000fea0003800000 */
[----:B------:R-:W-:-:S05]  /*3950*/  UMOV UR5, 0x10 ;  /* 0x0000001000057882 */ /* 0x000fca0000000000 */
[----:B------:R-:W-:Y:S04]  /*3960*/  DEPBAR.LE SB1, 0x36 ;  /* 0x00009d800000791a */ /* 0x000fe80000000000 */
[----:B------:R-:W1:Y:S02]  /*3970*/  UTCATOMSWS.FIND_AND_SET.ALIGN UP0, UR5, UR5 ;  /* 0x00000005000575e3 */ /* 0x000e640008000800 */
[----:B-1----:R-:W-:Y:S01]  /*3980*/  MOV R3, UR5 ;  /* 0x0000000500037c02 */ /* 0x002fe20008000f00 */
[----:B------:R-:W-:Y:S05]  /*3990*/  BRA.U !UP0, `(.L_x_73) ;  /* 0xfffffffd08e87547 */ /* 0x000fea000b83ffff */
.L_x_72:
[-C--:B------:R-:W-:Y:S02]  /*39a0*/  SHF.L.U32 R2, R2, R3.reuse, RZ ;  /* 0x0000000302027219 */ /* 0x080fe400000006ff */
[----:B------:R-:W-:Y:S01]  /*39b0*/  SHF.L.U32 R0, R0, R3, RZ ;  /* 0x0000000300007219 */ /* 0x000fe200000006ff */
[----:B------:R-:W-:Y:S02]  /*39c0*/  IMAD.SHL.U32 R3, R3, 0x20, RZ ;  /* 0x0000002003037824 */ /* 0x000fe400078e00ff */
[----:B------:R1:W-:Y:S04]  /*39d0*/  ATOMS.OR RZ, [UR4+0x14], R2 ;  /* 0x00001402ffff798c */ /* 0x0003e8000b000004 */
[----:B------:R1:W-:Y:S04]  /*39e0*/  ATOMS.OR RZ, [UR4+0x18], R0 ;  /* 0x00001800ffff798c */ /* 0x0003e8000b000004 */
[----:B------:R1:W-:Y:S01]  /*39f0*/  STS [UR37+0x260], R3 ;  /* 0x00026003ff007988 */ /* 0x0003e20008000825 */
[----:B------:R-:W-:Y:S05]  /*3a00*/  BRA `(.L_x_71) ;  /* 0x0000000000107947 */ /* 0x000fea0003800000 */
.L_x_70:
[----:B------:R-:W-:Y:S02]  /*3a10*/  MOV R0, 0xffffffff ;  /* 0xffffffff00007802 */ /* 0x000fe40000000f00 */
[----:B------:R-:W-:-:S03]  /*3a20*/  MOV R2, 0x3a50 ;  /* 0x00003a5000027802 */ /* 0x000fc60000000f00 */
[----:B------:R1:W-:Y:S04]  /*3a30*/  STS [UR37+0x260], R0 ;  /* 0x00026000ff007988 */ /* 0x0003e80008000825 */
[----:B-1-3-5:R-:W-:Y:S05]  /*3a40*/  CALL.REL.NOINC `($__internal_1_$__cuda_sm10x_tcgen05_guardrail_trap_phase_invalid_during_alloc) ;  /* 0x00000064009c7944 */ /* 0x02afea0003c00000 */
.L_x_71:
[----:B------:R-:W-:Y:S05]  /*3a50*/  WARPSYNC.ALL ;  /* 0x0000000000007948 */ /* 0x000fea0003800000 */
[----:B------:R-:W2:Y:S01]  /*3a60*/  S2UR UR6, SR_CgaCtaId ;  /* 0x00000000000679c3 */ /* 0x000ea20000008800 */
[----:B------:R-:W-:Y:S01]  /*3a70*/  UMOV UR4, 0x400 ;  /* 0x0000040000047882 */ /* 0x000fe20000000000 */
[----:B------:R-:W-:-:S06]  /*3a80*/  NOP ;  /* 0x0000000000007918 */ /* 0x000fcc0000000000 */
[----:B------:R-:W-:Y:S06]  /*3a90*/  BAR.ARV 0x6, 0xa0 ;  /* 0x0182800000007b1d */ /* 0x000fec0000002000 */
[----:B------:R-:W4:Y:S01]  /*3aa0*/  LDCU UR7, c[0x0][0x38c] ;  /* 0x00007180ff0777ac */ /* 0x000f220008000800 */
[----:B------:R-:W-:Y:S01]  /*3ab0*/  IMAD.MOV.U32 R11, RZ, RZ, 0x1 ;  /* 0x00000001ff0b7424 */ /* 0x000fe200078e00ff */
[----:B------:R-:W-:Y:S01]  /*3ac0*/  CS2R R8, SRZ ;  /* 0x0000000000087805 */ /* 0x000fe2000001ff00 */
[----:B------:R-:W-:Y:S01]  /*3ad0*/  IMAD.MOV.U32 R10, RZ, RZ, RZ ;  /* 0x000000ffff0a7224 */ /* 0x000fe200078e00ff */
[----:B------:R-:W-:Y:S01]  /*3ae0*/  UMOV UR18, URZ ;  /* 0x000000ff00127c82 */ /* 0x000fe20008000000 */
[----:B------:R-:W-:Y:S01]  /*3af0*/  UMOV UR17, URZ ;  /* 0x000000ff00117c82 */ /* 0x000fe20008000000 */
[----:B------:R-:W-:Y:S01]  /*3b00*/  UMOV UR20, 0x0 ;  /* 0x0000000000147882 */ /* 0x000fe20000000000 */
[----:B------:R-:W-:Y:S01]  /*3b10*/  UMOV UR21, 0x82004a0 ;  /* 0x082004a000157882 */ /* 0x000fe20000000000 */
[----:B--2---:R-:W-:Y:S01]  /*3b20*/  ULEA UR6, UR6, UR4, 0x18 ;  /* 0x0000000406067291 */ /* 0x004fe2000f8ec0ff */
[----:B------:R-:W2:Y:S03]  /*3b30*/  LDCU UR4, c[0x0][0x38c] ;  /* 0x00007180ff0477ac */ /* 0x000ea60008000800 */
[----:B------:R-:W-:-:S02]  /*3b40*/  UIADD3 UR11, UPT, UPT, UR6, 0x8600, URZ ;  /* 0x00008600060b7890 */ /* 0x000fc4000fffe0ff */
[----:B----4-:R-:W-:-:S03]  /*3b50*/  UIADD3 UR7, UPT, UPT, UR7, 0x1f, URZ ;  /* 0x0000001f07077890 */ /* 0x010fc6000fffe0ff */
[----:B-1----:R-:W1:Y:S01]  /*3b60*/  LDS R0, [UR6+0x260] ;  /* 0x00026006ff007984 */ /* 0x002e620008000800 */
[----:B------:R-:W-:Y:S02]  /*3b70*/  UIADD3 UR12, UPT, UPT, UR6, 0x20600, URZ ;  /* 0x00020600060c7890 */ /* 0x000fe4000fffe0ff */
[----:B------:R-:W-:Y:S02]  /*3b80*/  USHF.R.S32.HI UR5, URZ, 0x1f, UR7 ;  /* 0x0000001fff057899 */ /* 0x000fe40008011407 */
[----:B------:R-:W-:Y:S02]  /*3b90*/  USHF.R.U32.HI UR11, URZ, 0x4, UR11 ;  /* 0x00000004ff0b7899 */ /* 0x000fe4000801160b */
[----:B------:R-:W-:Y:S02]  /*3ba0*/  ULEA.HI UR5, UR5, UR7, URZ, 0x5 ;  /* 0x0000000705057291 */ /* 0x000fe4000f8f28ff */
[----:B------:R-:W-:Y:S02]  /*3bb0*/  USHF.R.U32.HI UR12, URZ, 0x4, UR12 ;  /* 0x00000004ff0c7899 */ /* 0x000fe4000801160c */
[----:B------:R-:W-:-:S02]  /*3bc0*/  USHF.R.S32.HI UR5, URZ, 0x5, UR5 ;  /* 0x00000005ff057899 */ /* 0x000fc40008011405 */
[----:B------:R-:W-:Y:S02]  /*3bd0*/  ULOP3.LUT UR11, UR11, 0x3fff, URZ, 0xc0, !UPT ;  /* 0x00003fff0b0b7892 */ /* 0x000fe4000f8ec0ff */
[----:B------:R-:W-:Y:S02]  /*3be0*/  UISETP.LT.AND UP0, UPT, UR5, 0x1, UPT ;  /* 0x000000010500788c */ /* 0x000fe4000bf01270 */
[----:B------:R-:W-:Y:S02]  /*3bf0*/  ULOP3.LUT UR12, UR12, 0x3fff, URZ, 0xc0, !UPT ;  /* 0x00003fff0c0c7892 */ /* 0x000fe4000f8ec0ff */
[----:B------:R-:W-:Y:S02]  /*3c00*/  USEL UR10, UR5, 0x1, !UP0 ;  /* 0x00000001050a7887 */ /* 0x000fe4000c000000 */
[----:B------:R-:W-:Y:S02]  /*3c10*/  ULOP3.LUT UR11, UR11, 0x10000, URZ, 0xfc, !UPT ;  /* 0x000100000b0b7892 */ /* 0x000fe4000f8efcff */
[----:B------:R-:W-:-:S02]  /*3c20*/  ULOP3.LUT UR12, UR12, 0x10000, URZ, 0xfc, !UPT ;  /* 0x000100000c0c7892 */ /* 0x000fc4000f8efcff */
[----:B------:R-:W-:Y:S02]  /*3c30*/  UIADD3 UR10, UPT, UPT, -UR10, URZ, URZ ;  /* 0x000000ff0a0a7290 */ /* 0x000fe4000fffe1ff */
[----:B--2---:R-:W-:Y:S01]  /*3c40*/  UISETP.GE.AND UP3, UPT, UR4, 0x1, UPT ;  /* 0x000000010400788c */ /* 0x004fe2000bf66270 */
[----:B-1----:R-:W-:-:S15]  /*3c50*/  R2UR UR19, R0 ;  /* 0x00000000001372ca */ /* 0x002fde00000e0000 */
.L_x_80:
[----:B------:R-:W-:Y:S02]  /*3c60*/  LEA R0, R10, UR6, 0x3 ;  /* 0x000000060a007c11 */ /* 0x000fe4000f8e18ff */
[----:B------:R-:W-:Y:S02]  /*3c70*/  SHF.L.U32 R5, R9, 0x1f, RZ ;  /* 0x0000001f09057819 */ /* 0x000fe400000006ff */
[----:B------:R-:W-:Y:S01]  /*3c80*/  PLOP3.LUT P0, PT, PT, PT, UP3, 0x80, 0x8 ;  /* 0x000000000008781c */ /* 0x000fe20003f0f038 */
[----:B------:R-:W-:Y:S01]  /*3c90*/  VIADD R3, R0, 0x1c0 ;  /* 0x000001c000037836 */ /* 0x000fe20000000000 */
[----:B-1----:R-:W1:Y:S02]  /*3ca0*/  SYNCS.PHASECHK.TRANS64.TRYWAIT P1, [R0+URZ+0x1b0], R5 ;  /* 0x0001b005000075a7 */ /* 0x002e6400080211ff */
[----:B-1--4-:R-:W-:Y:S09]  /*3cb0*/  @!P1 BRA `(.L_x_74) ;  /* 0x0000005c008c9947 */ /* 0x012ff20003800000 */
.L_x_181:
[----:B------:R-:W-:Y:S01]  /*3cc0*/  LEA R4, R10, UR6, 0x4 ;  /* 0x000000060a047c11 */ /* 0x000fe2000f8e20ff */
[----:B------:R-:W-:Y:S01]  /*3cd0*/  @UP3 ULEA UR4, UR17, UR6, 0x3 ;  /* 0x0000000611043291 */ /* 0x000fe2000f8e18ff */
[----:B------:R-:W-:Y:S01]  /*3ce0*/  PLOP3.LUT P2, PT, PT, PT, PT, 0x80, 0x8 ;  /* 0x000000000008781c */ /* 0x000fe20003f4f070 */
[----:B------:R-:W-:Y:S01]  /*3cf0*/  ULEA UR9, UR18, UR6, 0x3 ;  /* 0x0000000612097291 */ /* 0x000fe2000f8e18ff */
[----:B------:R-:W-:Y:S02]  /*3d00*/  PRMT R3, RZ, 0x654, R3 ;  /* 0x00000654ff037816 */ /* 0x000fe40000000003 */
[----:B-1----:R-:W1:Y:S01]  /*3d10*/  LDS.128 R4, [R4+0x240] ;  /* 0x0002400004047984 */ /* 0x002e620000000c00 */
[----:B------:R-:W-:Y:S02]  /*3d20*/  @P0 SHF.L.U32 R2, R8, 0x1f, RZ ;  /* 0x0000001f08020819 */ /* 0x000fe400000006ff */
[----:B------:R-:W-:Y:S01]  /*3d30*/  SHF.L.U32 R0, R11, 0x1f, RZ ;  /* 0x0000001f0b007819 */ /* 0x000fe200000006ff */
[----:B------:R-:W-:Y:S01]  /*3d40*/  @!PT LDS RZ, [RZ] ;  /* 0x00000000fffff984 */ /* 0x000fe20000000800 */
[----:B------:R-:W-:Y:S01]  /*3d50*/  @!PT LDS RZ, [RZ] ;  /* 0x00000000fffff984 */ /* 0x000fe20000000800 */
[----:B------:R-:W-:Y:S01]  /*3d60*/  @!PT LDS RZ, [RZ] ;  /* 0x00000000fffff984 */ /* 0x000fe20000000800 */
[----:B------:R-:W-:Y:S01]  /*3d70*/  @!PT LDS RZ, [RZ] ;  /* 0x00000000fffff984 */ /* 0x000fe20000000800 */
[----:B------:R2:W-:Y:S06]  /*3d80*/  MEMBAR.ALL.CTA ;  /* 0x0000000000007992 */ /* 0x0005ec0000008000 */
[----:B--2---:R-:W2:Y:S02]  /*3d90*/  FENCE.VIEW.ASYNC.S ;  /* 0x00000000000073c6 */ /* 0x004ea40000000000 */
[----:B--2---:R2:W-:Y:S01]  /*3da0*/  SYNCS.ARRIVE.TRANS64.RED.A1T0 RZ, [R3+URZ], RZ ;  /* 0x000000ff03ff79a7 */ /* 0x0045e200081004ff */
[----:B------:R2:W4:Y:S01]  /*3db0*/  @P0 SYNCS.PHASECHK.TRANS64.TRYWAIT P2, [UR4], R2 ;  /* 0x00000002ff0005a7 */ /* 0x0005220008041104 */
[----:B-1----:R-:W-:Y:S01]  /*3dc0*/  LOP3.LUT P1, RZ, R6, 0x1, RZ, 0xc0, !PT ;  /* 0x0000000106ff7812 */ /* 0x002fe2000782c0ff */
[----:B------:R-:W1:Y:S02]  /*3dd0*/  SYNCS.PHASECHK.TRANS64.TRYWAIT P0, [UR9+0x1f0], R0 ;  /* 0x0001f000ff0075a7 */ /* 0x000e640008001109 */
[----:B-12-4-:R-:W-:Y:S10]  /*3de0*/  @!P0 BRA `(.L_x_75) ;  /* 0x0000005c00548947 */ /* 0x016ff40003800000 */
.L_x_183:
[----:B------:R-:W-:Y:S01]  /*3df0*/  IADD3 R10, PT, PT, R10, 0x1, RZ ;  /* 0x000000010a0a7810 */ /* 0x000fe20007ffe0ff */
[----:B------:R-:W-:Y:S06]  /*3e00*/  BRA.U !UP3, `(.L_x_76) ;  /* 0x000000010b887547 */ /* 0x000fec000b800000 */
[----:B------:R-:W-:Y:S02]  /*3e10*/  ULEA UR8, UR18, UR19, 0x7 ;  /* 0x0000001312087291 */ /* 0x000fe4000f8e38ff */
[----:B------:R-:W-:Y:S01]  /*3e20*/  UPLOP3.LUT UP4, UPT, UPT, UPT, UPT, 0x40, 0x4 ;  /* 0x000000000004789c */ /* 0x000fe20003f8e870 */
[----:B------:R-:W-:Y:S01]  /*3e30*/  UMOV UR16, UR10 ;  /* 0x0000000a00107c82 */ /* 0x000fe20008000000 */
[----:B------:R-:W-:Y:S01]  /*3e40*/  UMOV UR15, UR5 ;  /* 0x00000005000f7c82 */ /* 0x000fe20008000000 */
[----:B------:R-:W-:-:S08]  /*3e50*/  UMOV UR14, UR17 ;  /* 0x00000011000e7c82 */ /* 0x000fd00008000000 */
.L_x_79:
[----:B------:R-:W-:Y:S02]  /*3e60*/  UIADD3 UR16, UPT, UPT, UR16, 0x1, URZ ;  /* 0x0000000110107890 */ /* 0x000fe4000fffe0ff */
[----:B--2---:R-:W-:Y:S02]  /*3e70*/  ULEA UR7, UR14, UR6, 0x3 ;  /* 0x000000060e077291 */ /* 0x004fe4000f8e18ff */
[----:B------:R-:W-:Y:S01]  /*3e80*/  UISETP.NE.AND UP0, UPT, UR16, URZ, UPT ;  /* 0x000000ff1000728c */ /* 0x000fe2000bf05270 */
[----:B----4-:R-:W-:Y:S10]  /*3e90*/  @P2 BRA `(.L_x_77) ;  /* 0x00000000000c2947 */ /* 0x010ff40003800000 */
[----:B-1----:R-:W-:Y:S04]  /*3ea0*/  SHF.L.U32 R3, R8, 0x1f, RZ ;  /* 0x0000001f08037819 */ /* 0x002fe800000006ff */
[----:B------:R-:W1:Y:S02]  /*3eb0*/  SYNCS.PHASECHK.TRANS64.TRYWAIT P0, [UR7], R3 ;  /* 0x00000003ff0075a7 */ /* 0x000e640008001107 */
[----:B-1----:R-:W-:Y:S05]  /*3ec0*/  @!P0 BRA `(.L_x_78) ;  /* 0x0000005c00348947 */ /* 0x002fea0003800000 */
.L_x_77:
[----:B------:R-:W-:Y:S01]  /*3ed0*/  UISETP.NE.AND UP1, UPT, UR15, 0x1, UPT ;  /* 0x000000010f00788c */ /* 0x000fe2000bf25270 */
[----:B------:R-:W-:Y:S01]  /*3ee0*/  PLOP3.LUT P2, PT, PT, PT, PT, 0x80, 0x8 ;  /* 0x000000000008781c */ /* 0x000fe20003f4f070 */
[----:B------:R-:W-:Y:S02]  /*3ef0*/  UIADD3 UR17, UPT, UPT, UR14, 0x1, URZ ;  /* 0x000000010e117890 */ /* 0x000fe4000fffe0ff */
[----:B------:R-:W-:Y:S02]  /*3f00*/  ULEA UR22, UR14, UR12, 0x8 ;  /* 0x0000000c0e167291 */ /* 0x000fe4000f8e40ff */
[----:B------:R-:W-:Y:S01]  /*3f10*/  UISETP.NE.AND UP2, UPT, UR17, 0x18, UPT ;  /* 0x000000181100788c */ /* 0x000fe2000bf45270 */
[----:B------:R-:W-:Y:S01]  /*3f20*/  PLOP3.LUT P0, PT, PT, PT, UP1, 0x80, 0x8 ;  /* 0x000000000008781c */ /* 0x000fe20003f0f018 */
[----:B------:R-:W-:Y:S02]  /*3f30*/  ULEA UR24, UR14, UR11, 0x8 ;  /* 0x0000000b0e187291 */ /* 0x000fe4000f8e40ff */
[----:B------:R-:W-:Y:S02]  /*3f40*/  USEL UR13, URZ, 0x1, UP2 ;  /* 0x00000001ff0d7887 */ /* 0x000fe40009000000 */
[----:B------:R-:W-:Y:S02]  /*3f50*/  USEL UR17, UR17, URZ, UP2 ;  /* 0x000000ff11117287 */ /* 0x000fe40009000000 */
[----:B------:R-:W-:Y:S02]  /*3f60*/  UIADD3 UR7, UPT, UPT, UR7, 0xc0, URZ ;  /* 0x000000c007077890 */ /* 0x000fe4000fffe0ff */
[----:B------:R-:W-:Y:S01]  /*3f70*/  @UP1 ULEA UR4, UR17, UR6, 0x3 ;  /* 0x0000000611041291 */ /* 0x000fe2000f8e18ff */
[----:B------:R-:W-:Y:S01]  /*3f80*/  LOP3.LUT R8, R8, UR13, RZ, 0x3c, !PT ;  /* 0x0000000d08087c12 */ /* 0x000fe2000f8e3cff */
[----:B------:R-:W-:Y:S01]  /*3f90*/  UMOV UR23, 0xc0004010 ;  /* 0xc000401000177882 */ /* 0x000fe20000000000 */
[----:B------:R-:W-:Y:S01]  /*3fa0*/  UMOV UR25, 0xc0004010 ;  /* 0xc000401000197882 */ /* 0x000fe20000000000 */
[----:B------:R-:W-:Y:S01]  /*3fb0*/  UIADD3 UR15, UPT, UPT, UR15, -0x1, URZ ;  /* 0xffffffff0f0f7890 */ /* 0x000fe2000fffe0ff */
[----:B-1----:R-:W-:Y:S01]  /*3fc0*/  @P0 SHF.L.U32 R0, R8, 0x1f, RZ ;  /* 0x0000001f08000819 */ /* 0x002fe200000006ff */
[----:B------:R-:W-:Y:S03]  /*3fd0*/  UMOV UR14, UR17 ;  /* 0x00000011000e7c82 */ /* 0x000fe60008000000 */
[----:B------:R2:W4:Y:S01]  /*3fe0*/  @P0 SYNCS.PHASECHK.TRANS64.TRYWAIT P2, [UR4], R0 ;  /* 0x00000000ff0005a7 */ /* 0x0005220008041104 */
[----:B------:R2:W-:Y:S01]  /*3ff0*/  UTCIMMA gdesc[UR24], gdesc[UR22], tmem[UR8], tmem[UR20], idesc[UR21], UP4 ;  /* 0x00ff1416180075ea */ /* 0x0005e2000a000108 */
[----:B------:R-:W-:Y:S01]  /*4000*/  UPLOP3.LUT UP4, UPT, UPT, UPT, UPT, 0x80, 0x8 ;  /* 0x000000000008789c */ /* 0x000fe20003f8f070 */
[----:B------:R2:W-:Y:S01]  /*4010*/  UTCBAR [UR7], URZ ;  /* 0x000000ff070073e9 */ /* 0x0005e200080000ff */
[----:B------:R-:W-:Y:S09]  /*4020*/  BRA.U UP0, `(.L_x_79) ;  /* 0xfffffffd008c7547 */ /* 0x000ff2000b83ffff */
.L_x_76:
[----:B------:R-:W-:Y:S01]  /*4030*/  UIADD3 UR18, UPT, UPT, UR18, 0x1, URZ ;  /* 0x0000000112127890 */ /* 0x000fe2000fffe0ff */
[C---:B------:R-:W-:Y:S01]  /*4040*/  ISETP.NE.AND P0, PT, R10.reuse, 0x2, PT ;  /* 0x000000020a00780c */ /* 0x040fe20003f05270 */
[----:B------:R-:W-:Y:S02]  /*4050*/  UIADD3 UR9, UPT, UPT, UR9, 0x1d0, URZ ;  /* 0x000001d009097890 */ /* 0x000fe4000fffe0ff */
[----:B------:R-:W-:Y:S01]  /*4060*/  UISETP.NE.AND UP0, UPT, UR18, 0x4, UPT ;  /* 0x000000041200788c */ /* 0x000fe2000bf05270 */
[----:B-12---:R-:W-:Y:S02]  /*4070*/  SEL R0, RZ, 0x1, P0 ;  /* 0x00000001ff007807 */ /* 0x006fe40000000000 */
[----:B------:R-:W-:Y:S01]  /*4080*/  SEL R10, R10, RZ, P0 ;  /* 0x000000ff0a0a7207 */ /* 0x000fe20000000000 */
[----:B------:R-:W-:Y:S01]  /*4090*/  USEL UR4, URZ, 0x1, UP0 ;  /* 0x00000001ff047887 */ /* 0x000fe20008000000 */
[----:B------:R-:W-:Y:S01]  /*40a0*/  LOP3.LUT R9, R9, R0, RZ, 0x3c, !PT ;  /* 0x0000000009097212 */ /* 0x000fe200078e3cff */
[----:B------:R-:W-:Y:S01]  /*40b0*/  USEL UR18, UR18, URZ, UP0 ;  /* 0x000000ff12127287 */ /* 0x000fe20008000000 */
[----:B------:R1:W-:Y:S03]  /*40c0*/  UTCBAR [UR9], URZ ;  /* 0x000000ff090073e9 */ /* 0x0003e600080000ff */
[----:B------:R-:W-:Y:S01]  /*40d0*/  LOP3.LUT R11, R11, UR4, RZ, 0x3c, !PT ;  /* 0x000000040b0b7c12 */ /* 0x000fe2000f8e3cff */
[----:B------:R-:W-:Y:S07]  /*40e0*/  @P1 BRA `(.L_x_80) ;  /* 0xfffffff800dc1947 */ /* 0x000fee000383ffff */
[----:B------:R-:W2:Y:S01]  /*40f0*/  S2UR UR4, SR_CgaCtaId ;  /* 0x00000000000479c3 */ /* 0x000ea20000008800 */
[----:B------:R-:W-:Y:S01]  /*4100*/  ELECT P0, URZ, PT ;  /* 0x0000000000ff782f */ /* 0x000fe20003800000 */
[----:B------:R-:W-:Y:S01]  /*4110*/  IMAD.MOV.U32 R0, RZ, RZ, 0x1 ;  /* 0x00000001ff007424 */ /* 0x000fe200078e00ff */
[----:B------:R-:W-:Y:S01]  /*4120*/  UIADD3 UR6, UPT, UPT, UR6, 0x1f0, URZ ;  /* 0x000001f006067890 */ /* 0x000fe2000fffe0ff */
[----:B------:R-:W-:Y:S01]  /*4130*/  SHF.L.U32 R3, R11, 0x1f, RZ ;  /* 0x0000001f0b037819 */ /* 0x000fe200000006ff */
[----:B------:R-:W-:-:S03]  /*4140*/  UMOV UR5, 0x40 ;  /* 0x0000004000057882 */ /* 0x000fc60000000000 */
[----:B------:R-:W-:Y:S01]  /*4150*/  UVIRTCOUNT.DEALLOC.SMPOOL 0x80 ;  /* 0x000000800000784c */ /* 0x000fe20000000000 */
[----:B--2---:R-:W-:Y:S02]  /*4160*/  ULEA UR4, UR4, UR5, 0x18 ;  /* 0x0000000504047291 */ /* 0x004fe4000f8ec0ff */
[----:B------:R-:W-:-:S07]  /*4170*/  ULEA UR5, UR18, UR6, 0x3 ;  /* 0x0000000612057291 */ /* 0x000fce000f8e18ff */
[----:B------:R2:W-:Y:S02]  /*4180*/  @P0 STS.U8 [UR4+0x1c], R0 ;  /* 0x00001c00ff000988 */ /* 0x0005e40008000004 */
[----:B------:R-:W3:Y:S02]  /*4190*/  SYNCS.PHASECHK.TRANS64.TRYWAIT P0, [UR5], R3 ;  /* 0x00000003ff0075a7 */ /* 0x000ee40008001105 */
[----:B--23--:R-:W-:Y:S05]  /*41a0*/  @!P0 BRA `(.L_x_81) ;  /* 0x0000005800948947 */ /* 0x00cfea0003800000 */
.L_x_186:
[----:B------:R-:W-:-:S04]  /*41b0*/  UIADD3 UR7, UPT, UPT, UR18, 0x1, URZ ;  /* 0x0000000112077890 */ /* 0x000fc8000fffe0ff */
[----:B------:R-:W-:-:S04]  /*41c0*/  UISETP.NE.AND UP0, UPT, UR7, 0x4, UPT ;  /* 0x000000040700788c */ /* 0x000fc8000bf05270 */
[----:B------:R-:W-:Y:S02]  /*41d0*/  USEL UR8, URZ, 0x1, UP0 ;  /* 0x00000001ff087887 */ /* 0x000fe40008000000 */
[----:B------:R-:W-:-:S04]  /*41e0*/  USEL UR7, UR7, URZ, UP0 ;  /* 0x000000ff07077287 */ /* 0x000fc80008000000 */
[----:B------:R-:W-:Y:S01]  /*41f0*/  ULEA UR5, UR7, UR6, 0x3 ;  /* 0x0000000607057291 */ /* 0x000fe2000f8e18ff */
[----:B------:R-:W-:-:S04]  /*4200*/  LOP3.LUT R2, R11, UR8, RZ, 0x3c, !PT ;  /* 0x000000080b027c12 */ /* 0x000fc8000f8e3cff */
[----:B--2---:R-:W-:-:S04]  /*4210*/  SHF.L.U32 R3, R2, 0x1f, RZ ;  /* 0x0000001f02037819 */ /* 0x004fc800000006ff */
[----:B------:R-:W2:Y:S02]  /*4220*/  SYNCS.PHASECHK.TRANS64.TRYWAIT P0, [UR5], R3 ;  /* 0x00000003ff0075a7 */ /* 0x000ea40008001105 */
[----:B--2---:R-:W-:Y:S05]  /*4230*/  @!P0 BRA `(.L_x_82) ;  /* 0x0000005800888947 */ /* 0x004fea0003800000 */
.L_x_188:
        /* <DEDUP_REMOVED lines=9> */
.L_x_190:
[----:B------:R-:W-:-:S04]  /*42d0*/  UIADD3 UR7, UPT, UPT, UR7, 0x1, URZ ;  /* 0x0000000107077890 */ /* 0x000fc8000fffe0ff */
[----:B------:R-:W-:-:S04]  /*42e0*/  UISETP.NE.AND UP0, UPT, UR7, 0x4, UPT ;  /* 0x000000040700788c */ /* 0x000fc8000bf05270 */
[----:B------:R-:W-:Y:S02]  /*42f0*/  USEL UR5, URZ, 0x1, UP0 ;  /* 0x00000001ff057887 */ /* 0x000fe40008000000 */
[----:B------:R-:W-:-:S04]  /*4300*/  USEL UR7, UR7, URZ, UP0 ;  /* 0x000000ff07077287 */ /* 0x000fc80008000000 */
[----:B------:R-:W-:Y:S01]  /*4310*/  ULEA UR7, UR7, UR6, 0x3 ;  /* 0x0000000607077291 */ /* 0x000fe2000f8e18ff */
[----:B--2---:R-:W-:-:S04]  /*4320*/  LOP3.LUT R3, R2, UR5, RZ, 0x3c, !PT ;  /* 0x0000000502037c12 */ /* 0x004fc8000f8e3cff */
[----:B------:R-:W-:-:S04]  /*4330*/  SHF.L.U32 R3, R3, 0x1f, RZ ;  /* 0x0000001f03037819 */ /* 0x000fc800000006ff */
[----:B------:R-:W2:Y:S02]  /*4340*/  SYNCS.PHASECHK.TRANS64.TRYWAIT P0, [UR7], R3 ;  /* 0x00000003ff0075a7 */ /* 0x000ea40008001107 */
[----:B--2---:R-:W-:Y:S05]  /*4350*/  @!P0 BRA `(.L_x_84) ;  /* 0x0000005800708947 */ /* 0x004fea0003800000 */
.L_x_192:
[----:B------:R-:W-:Y:S01]  /*4360*/  NOP ;  /* 0x0000000000007918 */ /* 0x000fe20000000000 */
[----:B--2---:R-:W2:Y:S01]  /*4370*/  LDS R0, [UR4+0x14] ;  /* 0x00001404ff007984 */ /* 0x004ea20008000800 */
[----:B------:R-:W-:Y:S01]  /*4380*/  ULOP3.LUT UR6, UR19, 0xffff, URZ, 0xc0, !UPT ;  /* 0x0000ffff13067892 */ /* 0x000fe2000f8ec0ff */
[----:B------:R-:W-:Y:S01]  /*4390*/  UMOV UR8, 0xffff ;  /* 0x0000ffff00087882 */ /* 0x000fe20000000000 */
[----:B------:R-:W-:Y:S02]  /*43a0*/  UMOV UR5, 0x1 ;  /* 0x0000000100057882 */ /* 0x000fe40000000000 */
[----:B------:R-:W-:-:S04]  /*43b0*/  USHF.R.U32.HI UR6, URZ, 0x5, UR6 ;  /* 0x00000005ff067899 */ /* 0x000fc80008011606 */
[----:B------:R-:W-:Y:S02]  /*43c0*/  USHF.L.U32 UR8, UR8, UR6, URZ ;  /* 0x0000000608087299 */ /* 0x000fe400080006ff */
[----:B------:R-:W-:-:S04]  /*43d0*/  USHF.L.U32 UR5, UR5, UR6, URZ ;  /* 0x0000000605057299 */ /* 0x000fc800080006ff */
[----:B--2---:R-:W-:-:S04]  /*43e0*/  LOP3.LUT R0, R0, UR8, RZ, 0xc0, !PT ;  /* 0x0000000800007c12 */ /* 0x004fc8000f8ec0ff */
[----:B------:R-:W-:-:S13]  /*43f0*/  ISETP.NE.AND P0, PT, R0, UR8, PT ;  /* 0x0000000800007c0c */ /* 0x000fda000bf05270 */
[----:B------:R-:W-:Y:S05]  /*4400*/  @P0 BRA `(.L_x_85) ;  /* 0x0000000000580947 */ /* 0x000fea0003800000 */
[----:B------:R-:W2:Y:S02]  /*4410*/  LDS R0, [UR4+0x18] ;  /* 0x00001804ff007984 */ /* 0x000ea40008000800 */
[----:B--2---:R-:W-:-:S04]  /*4420*/  LOP3.LUT R0, R0, UR5, RZ, 0xc0, !PT ;  /* 0x0000000500007c12 */ /* 0x004fc8000f8ec0ff */
[----:B------:R-:W-:-:S13]  /*4430*/  ISETP.NE.AND P0, PT, R0, UR5, PT ;  /* 0x0000000500007c0c */ /* 0x000fda000bf05270 */
[----:B------:R-:W-:Y:S05]  /*4440*/  @P0 BRA `(.L_x_86) ;  /* 0x00000000003c0947 */ /* 0x000fea0003800000 */
[----:B------:R-:W2:Y:S01]  /*4450*/  S2R R2, SR_LANEID ;  /* 0x0000000000027919 */ /* 0x000ea20000000000 */
[----:B------:R-:W-:Y:S01]  /*4460*/  ULOP3.LUT UR8, URZ, UR8, URZ, 0x33, !UPT ;  /* 0x00000008ff087292 */ /* 0x000fe2000f8e33ff */
[----:B------:R-:W-:Y:S01]  /*4470*/  LOP3.LUT R4, RZ, UR5, RZ, 0x33, !PT ;  /* 0x00000005ff047c12 */ /* 0x000fe2000f8e33ff */
[----:B------:R-:W-:Y:S02]  /*4480*/  VOTEU.ANY UR7, UPT, PT ;  /* 0x0000000000077886 */ /* 0x000fe400038e0100 */
[----:B------:R-:W-:Y:S01]  /*4490*/  UFLO.U32 UR7, UR7 ;  /* 0x00000007000772bd */ /* 0x000fe200080e0000 */
[----:B------:R-:W3:Y:S01]  /*44a0*/  REDUX UR5, R4 ;  /* 0x00000000040573c4 */ /* 0x000ee20000000000 */
[----:B------:R-:W-:-:S06]  /*44b0*/  IMAD.U32 R0, RZ, RZ, UR8 ;  /* 0x00000008ff007e24 */ /* 0x000fcc000f8e00ff */
[----:B------:R1:W-:Y:S01]  /*44c0*/  UTCATOMSWS.AND URZ, UR8 ;  /* 0x0000000800ff79e3 */ /* 0x0003e20008000000 */
[----:B------:R-:W4:Y:S01]  /*44d0*/  REDUX UR6, R0 ;  /* 0x00000000000673c4 */ /* 0x000f220000000000 */
[----:B--2---:R-:W-:Y:S01]  /*44e0*/  ISETP.EQ.U32.AND P0, PT, R2, UR7, PT ;  /* 0x0000000702007c0c */ /* 0x004fe2000bf02070 */
[----:B---3--:R-:W-:Y:S01]  /*44f0*/  IMAD.U32 R2, RZ, RZ, UR5 ;  /* 0x00000005ff027e24 */ /* 0x008fe2000f8e00ff */
[----:B----4-:R-:W-:-:S11]  /*4500*/  MOV R3, UR6 ;  /* 0x0000000600037c02 */ /* 0x010fd60008000f00 */
[----:B------:R1:W-:Y:S04]  /*4510*/  @P0 ATOMS.AND RZ, [UR4+0x14], R3 ;  /* 0x00001403ffff098c */ /* 0x0003e8000a800004 */
[----:B------:R1:W-:Y:S01]  /*4520*/  @P0 ATOMS.AND RZ, [UR4+0x18], R2 ;  /* 0x00001802ffff098c */ /* 0x0003e2000a800004 */
[----:B------:R-:W-:Y:S05]  /*4530*/  BRA `(.L_x_87) ;  /* 0x0000000000147947 */ /* 0x000fea0003800000 */
.L_x_86:
[----:B------:R-:W-:Y:S02]  /*4540*/  MOV R2, 0x4560 ;  /* 0x0000456000027802 */ /* 0x000fe40000000f00 */
[----:B-1--45:R-:W-:Y:S05]  /*4550*/  CALL.REL.NOINC `($__internal_0_$__cuda_sm10x_tcgen05_guardrail_trap_col_being_dealloced_not_returned_by_alloc) ;  /* 0x0000005800cc7944 */ /* 0x032fea0003c00000 */
[----:B------:R-:W-:Y:S05]  /*4560*/  BRA `(.L_x_87) ;  /* 0x0000000000087947 */ /* 0x000fea0003800000 */
.L_x_85:
[----:B------:R-:W-:Y:S02]  /*4570*/  MOV R2, 0x4590 ;  /* 0x0000459000027802 */ /* 0x000fe40000000f00 */
[----:B-1--45:R-:W-:Y:S05]  /*4580*/  CALL.REL.NOINC `($__internal_2_$__cuda_sm10x_tcgen05_guardrail_trap_unallocated_columns_being_dealloced) ;  /* 0x0000005800d87944 */ /* 0x032fea0003c00000 */
.L_x_87:
[----:B------:R-:W-:Y:S01]  /*4590*/  NOP ;  /* 0x0000000000007918 */ /* 0x000fe20000000000 */
[----:B-1----:R-:W-:Y:S05]  /*45a0*/  EXIT ;  /* 0x000000000000794d */ /* 0x002fea0003800000 */
.L_x_69:
[----:B------:R-:W-:-:S09]  /*45b0*/  UISETP.NE.OR UP2, UPT, UR8, 0x3, !UP2 ;  /* 0x000000030800788c */ /* 0x000fd2000d745670 */
[----:B------:R-:W-:Y:S05]  /*45c0*/  BRA.U UP2, `(.L_x_88) ;  /* 0x0000000d02407547 */ /* 0x000fea000b800000 */
[----:B------:R-:W1:Y:S01]  /*45d0*/  LDC R0, c[0x0][0xb30] ;  /* 0x0002cc00ff007b82 */ /* 0x000e620000000800 */
[----:B------:R-:W2:Y:S01]  /*45e0*/  LDCU.64 UR8, c[0x0][0x888] ;  /* 0x00011100ff0877ac */ /* 0x000ea20008000a00 */
[----:B------:R-:W-:Y:S02]  /*45f0*/  HFMA2 R29, -RZ, RZ, 0, 0 ;  /* 0x00000000ff1d7431 */ /* 0x000fe400000001ff */
[----:B------:R-:W-:Y:S01]  /*4600*/  IMAD.MOV.U32 R31, RZ, RZ, 0x1 ;  /* 0x00000001ff1f7424 */ /* 0x000fe200078e00ff */
[----:B------:R-:W-:Y:S01]  /*4610*/  MOV R23, 0x2000 ;  /* 0x0000200000177802 */ /* 0x000fe20000000f00 */
[----:B------:R-:W4:Y:S01]  /*4620*/  LDCU.64 UR4, c[0x0][0x890] ;  /* 0x00011200ff0477ac */ /* 0x000f220008000a00 */
[----:B------:R-:W-:Y:S01]  /*4630*/  IMAD.MOV.U32 R30, RZ, RZ, RZ ;  /* 0x000000ffff1e7224 */ /* 0x000fe200078e00ff */
[----:B------:R-:W3:Y:S01]  /*4640*/  LDC R19, c[0x0][0x370] ;  /* 0x0000dc00ff137b82 */ /* 0x000ee20000000800 */
[----:B------:R-:W-:Y:S01]  /*4650*/  UMOV UR7, 0x400 ;  /* 0x0000040000077882 */ /* 0x000fe20000000000 */
[----:B------:R-:W-:-:S02]  /*4660*/  UPLOP3.LUT UP1, UPT, UPT, UPT, UPT, 0x40, 0x4 ;  /* 0x000000000004789c */ /* 0x000fc40003f2e870 */
[----:B------:R-:W-:-:S04]  /*4670*/  ULEA UR7, UR37, UR7, 0x18 ;  /* 0x0000000725077291 */ /* 0x000fc8000f8ec0ff */
[----:B------:R-:W3:Y:S01]  /*4680*/  LDC R2, c[0x0][0xb0c] ;  /* 0x0002c300ff027b82 */ /* 0x000ee20000000800 */
[----:B------:R-:W-:Y:S02]  /*4690*/  UIADD3 UR13, UPT, UPT, UR7, 0x188, URZ ;  /* 0x00000188070d7890 */ /* 0x000fe4000fffe0ff */
[----:B--2---:R-:W-:Y:S02]  /*46a0*/  UISETP.NE.U32.AND UP2, UPT, UR8, URZ, UPT ;  /* 0x000000ff0800728c */ /* 0x004fe4000bf45070 */
[----:B------:R-:W-:Y:S02]  /*46b0*/  UIADD3 UR17, UPT, UPT, UR7, 0x180, URZ ;  /* 0x0000018007117890 */ /* 0x000fe4000fffe0ff */
[----:B----4-:R-:W-:Y:S01]  /*46c0*/  UISETP.NE.U32.AND UP3, UPT, UR4, URZ, UPT ;  /* 0x000000ff0400728c */ /* 0x010fe2000bf65070 */
[----:B------:R-:W2:Y:S01]  /*46d0*/  LDC R18, c[0x0][0xb20] ;  /* 0x0002c800ff127b82 */ /* 0x000ea20000000800 */
[----:B-1----:R-:W-:Y:S01]  /*46e0*/  ISETP.NE.AND P1, PT, R0, 0x1, PT ;  /* 0x000000010000780c */ /* 0x002fe20003f25270 */
[----:B------:R-:W-:-:S02]  /*46f0*/  UISETP.NE.AND.EX UP2, UPT, UR9, URZ, UPT, UP2 ;  /* 0x000000ff0900728c */ /* 0x000fc4000bf45320 */
[----:B------:R-:W-:Y:S02]  /*4700*/  UPRMT UR13, UR37, 0x654, UR13 ;  /* 0x00000654250d7896 */ /* 0x000fe4000800000d */
[----:B------:R-:W-:Y:S02]  /*4710*/  UISETP.NE.AND.EX UP3, UPT, UR5, URZ, UPT, UP3 ;  /* 0x000000ff0500728c */ /* 0x000fe4000bf65330 */
[----:B------:R-:W1:Y:S08]  /*4720*/  LDC.64 R32, c[0x0][0x348] ;  /* 0x0000d200ff207b82 */ /* 0x000e700000000a00 */
[----:B------:R-:W4:Y:S08]  /*4730*/  LDC.64 R16, c[0x0][0xb10] ;  /* 0x0002c400ff107b82 */ /* 0x000f300000000a00 */
[----:B------:R-:W1:Y:S08]  /*4740*/  LDC.64 R6, c[0x0][0xb18] ;  /* 0x0002c600ff067b82 */ /* 0x000e700000000a00 */
[----:B------:R-:W1:Y:S08]  /*4750*/  LDC.64 R4, c[0x0][0xb28] ;  /* 0x0002ca00ff047b82 */ /* 0x000e700000000a00 */
[----:B--23--:R-:W1:Y:S02]  /*4760*/  LDC R22, c[0x0][0x374] ;  /* 0x0000dd00ff167b82 */ /* 0x00ce640000000800 */
.L_x_97:
[C---:B------:R-:W-:Y:S02]  /*4770*/  LEA R0, R30.reuse, UR7, 0x3 ;  /* 0x000000071e007c11 */ /* 0x040fe4000f8e18ff */
[----:B------:R-:W-:Y:S02]  /*4780*/  SHF.L.U32 R3, R29, 0x1f, RZ ;  /* 0x0000001f1d037819 */ /* 0x000fe400000006ff */
[----:B------:R-:W-:Y:S02]  /*4790*/  LEA R24, R30, UR7, 0x4 ;  /* 0x000000071e187c11 */ /* 0x000fe4000f8e20ff */
[----:B--2---:R-:W2:Y:S02]  /*47a0*/  SYNCS.PHASECHK.TRANS64.TRYWAIT P0, [R0+URZ+0x1b0], R3 ;  /* 0x0001b003000075a7 */ /* 0x004ea400080011ff */
[----:B--2---:R-:W-:Y:S05]  /*47b0*/  @!P0 BRA `(.L_x_89) ;  /* 0x0000005400708947 */ /* 0x004fea0003800000 */
.L_x_193:
[----:B------:R-:W-:Y:S01]  /*47c0*/  ISETP.GE.AND P0, PT, R72, 0x1, PT ;  /* 0x000000014800780c */ /* 0x000fe20003f06270 */
[----:B------:R-:W3:Y:S01]  /*47d0*/  LDS.128 R24, [R24+0x240] ;  /* 0x0002400018187984 */ /* 0x000ee20000000c00 */
[----:B--2---:R-:W-:Y:S01]  /*47e0*/  VIADD R0, R0, 0x1c0 ;  /* 0x000001c000007836 */ /* 0x004fe20000000000 */
[----:B------:R-:W-:Y:S01]  /*47f0*/  @!PT LDS RZ, [RZ] ;  /* 0x00000000fffff984 */ /* 0x000fe20000000800 */
[----:B------:R-:W-:Y:S01]  /*4800*/  @!PT LDS RZ, [RZ] ;  /* 0x00000000fffff984 */ /* 0x000fe20000000800 */
[----:B------:R-:W-:Y:S01]  /*4810*/  @!PT LDS RZ, [RZ] ;  /* 0x00000000fffff984 */ /* 0x000fe20000000800 */
[----:B------:R-:W-:Y:S01]  /*4820*/  @!PT LDS RZ, [RZ] ;  /* 0x00000000fffff984 */ /* 0x000fe20000000800 */
[----:B------:R2:W-:Y:S06]  /*4830*/  MEMBAR.ALL.CTA ;  /* 0x0000000000007992 */ /* 0x0005ec0000008000 */
[----:B--2---:R-:W2:Y:S01]  /*4840*/  FENCE.VIEW.ASYNC.S ;  /* 0x00000000000073c6 */ /* 0x004ea20000000000 */
[----:B------:R-:W-:Y:S04]  /*4850*/  PRMT R0, RZ, 0x654, R0 ;  /* 0x00000654ff007816 */ /* 0x000fe80000000000 */
[----:B--2---:R2:W-:Y:S01]  /*4860*/  SYNCS.ARRIVE.TRANS64.RED.A1T0 RZ, [R0+URZ], RZ ;  /* 0x000000ff00ff79a7 */ /* 0x0045e200081004ff */
[----:B---3--:R-:W-:Y:S11]  /*4870*/  LOP3.LUT P3, RZ, R26, 0x1, RZ, 0xc0, !PT ;  /* 0x000000011aff7812 */ /* 0x008ff6000786c0ff */
[----:B------:R-:W-:Y:S02]  /*4880*/  @!UPT UIADD3 URZ, UPT, UPT, URZ, URZ, URZ ;  /* 0x000000fffffff290 */ /* 0x000fe4000fffe0ff */
[----:B------:R-:W-:Y:S02]  /*4890*/  @P3 MOV R13, R24 ;  /* 0x00000018000d3202 */ /* 0x000fe40000000f00 */
[----:B------:R-:W-:Y:S01]  /*48a0*/  @P3 LOP3.LUT R8, R25, 0xffff, RZ, 0xc0, !PT ;  /* 0x0000ffff19083812 */ /* 0x000fe200078ec0ff */
[----:B--2---:R-:W-:Y:S06]  /*48b0*/  @!P0 BRA `(.L_x_90) ;  /* 0x0000000000a48947 */ /* 0x004fec0003800000 */
[----:B-1----:R-:W-:Y:S01]  /*48c0*/  IMAD.HI.U32 R35, R22, R7, RZ ;  /* 0x0000000716237227 */ /* 0x002fe200078e00ff */
[----:B------:R-:W-:Y:S02]  /*48d0*/  ISETP.NE.AND P0, PT, R6, 0x1, PT ;  /* 0x000000010600780c */ /* 0x000fe40003f05270 */
[----:B------:R-:W-:Y:S01]  /*48e0*/  ISETP.NE.AND P2, PT, R72, 0x1, PT ;  /* 0x000000014800780c */ /* 0x000fe20003f45270 */
[----:B----4-:R-:W-:Y:S01]  /*48f0*/  IMAD.HI.U32 R34, R19, R16, RZ ;  /* 0x0000001013227227 */ /* 0x010fe200078e00ff */
[----:B------:R-:W-:Y:S02]  /*4900*/  SHF.R.U32.HI R35, RZ, R18, R35 ;  /* 0x00000012ff237219 */ /* 0x000fe40000011623 */
[----:B------:R-:W-:Y:S01]  /*4910*/  ISETP.NE.AND P4, PT, R2, 0x1, PT ;  /* 0x000000010200780c */ /* 0x000fe20003f85270 */
[----:B------:R-:W-:Y:S01]  /*4920*/  IMAD.HI.U32 R36, R13, R16, RZ ;  /* 0x000000100d247227 */ /* 0x000fe200078e00ff */
[----:B------:R-:W-:Y:S02]  /*4930*/  SHF.R.U32.HI R34, RZ, R17, R34 ;  /* 0x00000011ff227219 */ /* 0x000fe40000011622 */
[----:B------:R-:W-:Y:S01]  /*4940*/  SEL R3, R22, R35, !P0 ;  /* 0x0000002316037207 */ /* 0x000fe20004000000 */
[C---:B------:R-:W-:Y:S01]  /*4950*/  IMAD.HI.U32 R35, R8.reuse, R7, RZ ;  /* 0x0000000708237227 */ /* 0x040fe200078e00ff */
[----:B------:R-:W-:Y:S02]  /*4960*/  SEL R11, R19, R34, !P4 ;  /* 0x00000022130b7207 */ /* 0x000fe40006000000 */
[----:B------:R-:W-:Y:S01]  /*4970*/  SHF.R.U32.HI R36, RZ, R17, R36 ;  /* 0x00000011ff247219 */ /* 0x000fe20000011624 */
[----:B------:R-:W-:Y:S01]  /*4980*/  IMAD.HI.U32 R38, R3, R4, RZ ;  /* 0x0000000403267227 */ /* 0x000fe200078e00ff */
[----:B------:R-:W-:Y:S03]  /*4990*/  SHF.R.U32.HI R35, RZ, R18, R35 ;  /* 0x00000012ff237219 */ /* 0x000fe60000011623 */
[----:B------:R-:W-:Y:S01]  /*49a0*/  IMAD.HI.U32 R34, R11, R4, RZ ;  /* 0x000000040b227227 */ /* 0x000fe200078e00ff */
[----:B------:R-:W-:Y:S02]  /*49b0*/  @P2 SHF.R.U32.HI R3, RZ, R5, R38 ;  /* 0x00000005ff032219 */ /* 0x000fe40000011626 */
[----:B------:R-:W-:Y:S02]  /*49c0*/  SEL R9, R8, R35, !P0 ;  /* 0x0000002308097207 */ /* 0x000fe40004000000 */
[----:B------:R-:W-:Y:S01]  /*49d0*/  @P2 SHF.R.U32.HI R11, RZ, R5, R34 ;  /* 0x00000005ff0b2219 */ /* 0x000fe20000011622 */
[C---:B------:R-:W-:Y:S01]  /*49e0*/  IMAD R10, R72.reuse, R3, RZ ;  /* 0x00000003480a7224 */ /* 0x040fe200078e02ff */
[----:B------:R-:W-:Y:S01]  /*49f0*/  SEL R3, R13, R36, !P4 ;  /* 0x000000240d037207 */ /* 0x000fe20006000000 */
[C---:B------:R-:W-:Y:S03]  /*4a00*/  IMAD.HI.U32 R14, R9.reuse, R4, RZ ;  /* 0x00000004090e7227 */ /* 0x040fe600078e00ff */
[----:B------:R-:W-:Y:S01]  /*4a10*/  ISETP.GE.AND P0, PT, R9, R10, PT ;  /* 0x0000000a0900720c */ /* 0x000fe20003f06270 */
[C---:B------:R-:W-:Y:S01]  /*4a20*/  IMAD R12, R72.reuse, R11, RZ ;  /* 0x0000000b480c7224 */ /* 0x040fe200078e02ff */
[-C--:B------:R-:W-:Y:S04]  /*4a30*/  SHF.R.U32.HI R14, RZ, R5.reuse, R14 ;  /* 0x00000005ff0e7219 */ /* 0x080fe8000001160e */
[----:B------:R-:W-:Y:S02]  /*4a40*/  ISETP.GE.OR P0, PT, R3, R12, P0 ;  /* 0x0000000c0300720c */ /* 0x000fe40000706670 */
[----:B------:R-:W-:Y:S05]  /*4a50*/  SEL R15, R9, R14, !P2 ;  /* 0x0000000e090f7207 */ /* 0x000fea0005000000 */
[----:B------:R-:W-:Y:S04]  /*4a60*/  IMAD.MOV R14, RZ, RZ, -R15 ;  /* 0x000000ffff0e7224 */ /* 0x000fe800078e0a0f */
[----:B------:R-:W-:Y:S02]  /*4a70*/  IMAD R14, R72, R14, R9 ;  /* 0x0000000e480e7224 */ /* 0x000fe400078e0209 */
[C---:B------:R-:W-:Y:S05]  /*4a80*/  @!P0 IMAD.HI.U32 R10, R3.reuse, R4, RZ ;  /* 0x00000004030a8227 */ /* 0x040fea00078e00ff */
[----:B------:R-:W-:Y:S04]  /*4a90*/  @!P0 SHF.R.U32.HI R10, RZ, R5, R10 ;  /* 0x00000005ff0a8219 */ /* 0x000fe8000001160a */
[----:B------:R-:W-:Y:S01]  /*4aa0*/  @!P0 SEL R0, R3, R10, !P2 ;  /* 0x0000000a03008207 */ /* 0x000fe20005000000 */
[----:B------:R-:W-:Y:S03]  /*4ab0*/  IMAD.MOV R10, RZ, RZ, -R3 ;  /* 0x000000ffff0a7224 */ /* 0x000fe600078e0a03 */
[----:B------:R-:W-:Y:S01]  /*4ac0*/  @!P0 IADD3 R15, PT, PT, R15, -R0, RZ ;  /* 0x800000000f0f8210 */ /* 0x000fe20007ffe0ff */
[----:B------:R-:W-:Y:S01]  /*4ad0*/  @!P0 IMAD R0, R11, R14, R0 ;  /* 0x0000000e0b008224 */ /* 0x000fe200078e0200 */
[----:B------:R-:W-:Y:S01]  /*4ae0*/  IADD3 R11, PT, PT, -R9, RZ, RZ ;  /* 0x000000ff090b7210 */ /* 0x000fe20007ffe1ff */
[----:B------:R-:W-:Y:S02]  /*4af0*/  IMAD R13, R2, R10, R13 ;  /* 0x0000000a020d7224 */ /* 0x000fe400078e020d */
[----:B------:R-:W-:Y:S02]  /*4b00*/  @!P0 IMAD R9, R15, R72, R3 ;  /* 0x000000480f098224 */ /* 0x000fe400078e0203 */
[----:B------:R-:W-:Y:S02]  /*4b10*/  @!P0 IMAD.MOV.U32 R3, RZ, RZ, R0 ;  /* 0x000000ffff038224 */ /* 0x000fe400078e0000 */
[----:B------:R-:W-:Y:S02]  /*4b20*/  IMAD R8, R6, R11, R8 ;  /* 0x0000000b06087224 */ /* 0x000fe400078e0208 */
[----:B------:R-:W-:Y:S02]  /*4b30*/  IMAD R13, R3, R2, R13 ;  /* 0x00000002030d7224 */ /* 0x000fe400078e020d */
[----:B------:R-:W-:Y:S02]  /*4b40*/  IMAD R8, R9, R6, R8 ;  /* 0x0000000609087224 */ /* 0x000fe400078e0208 */
.L_x_90:
[----:B------:R-:W-:Y:S05]  /*4b50*/  BRA.U UP1, `(.L_x_91) ;  /* 0x0000000101107547 */ /* 0x000fea000b800000 */
[----:B------:R-:W-:Y:S04]  /*4b60*/  MOV R0, UR6 ;  /* 0x0000000600007c02 */ /* 0x000fe80008000f00 */
[----:B------:R-:W-:Y:S04]  /*4b70*/  SHF.L.U32 R3, R0, 0x1f, RZ ;  /* 0x0000001f00037819 */ /* 0x000fe800000006ff */
[----:B------:R-:W2:Y:S02]  /*4b80*/  SYNCS.PHASECHK.TRANS64.TRYWAIT P0, [UR7+0x1a8], R3 ;  /* 0x0001a803ff0075a7 */ /* 0x000ea40008001107 */
[----:B--2---:R-:W-:Y:S05]  /*4b90*/  @!P0 BRA `(.L_x_92) ;  /* 0x00000050008c8947 */ /* 0x004fea0003800000 */
.L_x_91:
[----:B------:R-:W-:Y:S02]  /*4ba0*/  R2UR UR19, R21 ;  /* 0x00000000151372ca */ /* 0x000fe400000e0000 */
[----:B------:R-:W-:Y:S02]  /*4bb0*/  R2UR UR18, R20 ;  /* 0x00000000141272ca */ /* 0x000fe400000e0000 */
[----:B------:R-:W-:Y:S02]  /*4bc0*/  ISETP.NE.U32.AND P2, PT, RZ, UR4, PT ;  /* 0x00000004ff007c0c */ /* 0x000fe4000bf45070 */
[----:B------:R-:W-:Y:S02]  /*4bd0*/  SHF.L.U32 R12, R31, 0x1f, RZ ;  /* 0x0000001f1f0c7819 */ /* 0x000fe400000006ff */
[----:B------:R-:W-:Y:S05]  /*4be0*/  ISETP.NE.AND.EX P2, PT, RZ, UR5, PT, P2 ;  /* 0x00000005ff007c0c */ /* 0x000fea000bf45320 */
[----:B------:R-:W-:Y:S02]  /*4bf0*/  USHF.L.U32 UR19, UR19, 0x7, URZ ;  /* 0x0000000713137899 */ /* 0x000fe400080006ff */
[----:B------:R-:W-:Y:S01]  /*4c00*/  USHF.L.U32 UR18, UR18, 0x7, URZ ;  /* 0x0000000712127899 */ /* 0x000fe200080006ff */
[----:B------:R-:W-:Y:S11]  /*4c10*/  BRA.U !UP3, `(.L_x_93) ;  /* 0x000000010b347547 */ /* 0x000ff6000b800000 */
[----:B------:R-:W-:Y:S01]  /*4c20*/  UPLOP3.LUT UP0, UPT, UPT, UPT, UP2, 0x80, 0x8 ;  /* 0x000000000008789c */ /* 0x000fe20003f0f020 */
[----:B--2---:R-:W-:Y:S02]  /*4c30*/  HFMA2 R0, -RZ, RZ, 0, 5.9604644775390625e-08 ;  /* 0x00000001ff007431 */ /* 0x004fe400000001ff */
[----:B------:R-:W-:Y:S03]  /*4c40*/  IMAD.MOV.U32 R151, RZ, RZ, 0x1 ;  /* 0x00000001ff977424 */ /* 0x000fe600078e00ff */
[----:B------:R-:W-:Y:S05]  /*4c50*/  PLOP3.LUT P0, PT, PT, PT, UP0, 0x80, 0x8 ;  /* 0x000000000008781c */ /* 0x000fea0003f0f008 */
[----:B------:R-:W2:Y:S01]  /*4c60*/  @UP0 LDCU.64 UR10, c[0x0][0x888] ;  /* 0x00011100ff0a07ac */ /* 0x000ea20008000a00 */
[----:B------:R-:W-:Y:S07]  /*4c70*/  @UP0 UIMAD UR8, UR36, UR4, URZ ;  /* 0x00000004240802a4 */ /* 0x000fee000f8e02ff */
[----:B------:R-:W-:Y:S01]  /*4c80*/  @!P0 PRMT R151, R0, 0x7610, R151 ;  /* 0x0000761000978816 */ /* 0x000fe20000000097 */
[----:B--2---:R-:W-:Y:S03]  /*4c90*/  @UP0 UIMAD.WIDE UR10, UR8, 0x4, UR10 ;  /* 0x00000004080a08a5 */ /* 0x004fe6000f8e020a */
[----:B------:R-:W2:Y:S03]  /*4ca0*/  @!UP0 LDCU UR8, c[0x0][0x880] ;  /* 0x00011000ff0887ac */ /* 0x000ea60008000800 */
[----:B------:R-:W-:Y:S01]  /*4cb0*/  IMAD.U32 R10, RZ, RZ, UR10 ;  /* 0x0000000aff0a7e24 */ /* 0x000fe2000f8e00ff */
[----:B------:R-:W-:Y:S05]  /*4cc0*/  MOV R11, UR11 ;  /* 0x0000000b000b7c02 */ /* 0x000fea0008000f00 */
[----:B-----5:R3:W5:Y:S02]  /*4cd0*/  @P0 LDG.E R82, desc[UR46][R10.64] ;  /* 0x0000002e0a520981 */ /* 0x020764000c1e1900 */
[----:B--23--:R-:W-:Y:S07]  /*4ce0*/  @!P0 IMAD.U32 R82, RZ, RZ, UR8 ;  /* 0x00000008ff528e24 */ /* 0x00cfee000f8e00ff */
.L_x_93:
[----:B-----5:R-:W-:Y:S01]  /*4cf0*/  @!P2 ISETP.EQ.AND P0, PT, R82, RZ, PT ;  /* 0x000000ff5200a20c */ /* 0x020fe20003f02270 */
[----:B------:R-:W-:Y:S01]  /*4d00*/  @!UPT UIADD3 URZ, UPT, UPT, URZ, URZ, URZ ;  /* 0x000000fffffff290 */ /* 0x000fe2000fffe0ff */
[----:B------:R-:W-:Y:S11]  /*4d10*/  @!P2 BRA `(.L_x_94) ;  /* 0x000000000014a947 */ /* 0x000ff60003800000 */
[----:B------:R-:W-:Y:S02]  /*4d20*/  LOP3.LUT P2, RZ, R151, 0xff, RZ, 0xc0, !PT ;  /* 0x000000ff97ff7812 */ /* 0x000fe4000784c0ff */
[----:B------:R-:W-:Y:S04]  /*4d30*/  PLOP3.LUT P0, PT, PT, PT, UP0, 0x80, 0x8 ;  /* 0x000000000008781c */ /* 0x000fe80003f0f008 */
[----:B------:R-:W-:Y:S07]  /*4d40*/  PLOP3.LUT P0, PT, P0, PT, PT, 0x8, 0x80 ;  /* 0x000000000080781c */ /* 0x000fee000070e170 */
[----:B------:R-:W-:Y:S11]  /*4d50*/  @P2 ISETP.EQ.AND P0, PT, R82, RZ, PT ;  /* 0x000000ff5200220c */ /* 0x000ff60003f02270 */
[----:B------:R-:W-:Y:S02]  /*4d60*/  @!UPT UIADD3 URZ, UPT, UPT, URZ, URZ, URZ ;  /* 0x000000fffffff290 */ /* 0x000fe4000fffe0ff */
.L_x_94:
[----:B------:R-:W3:Y:S01]  /*4d70*/  SYNCS.PHASECHK.TRANS64.TRYWAIT P2, [UR7+0x190], R12 ;  /* 0x0001900cff0075a7 */ /* 0x000ee20008041107 */
[----:B------:R-:W-:Y:S04]  /*4d80*/  ELECT P4, URZ, PT ;  /* 0x0000000000ff782f */ /* 0x000fe80003880000 */
[----:B------:R-:W-:Y:S11]  /*4d90*/  PLOP3.LUT P4, PT, P0, P4, PT, 0xf2, 0x2f ;  /* 0x00000000002f781c */ /* 0x000ff60000789e72 */
[----:B------:R-:W-:Y:S02]  /*4da0*/  @!UPT UIADD3 URZ, UPT, UPT, URZ, URZ, URZ ;  /* 0x000000fffffff290 */ /* 0x000fe4000fffe0ff */
[----:B-1----:R-:W-:Y:S05]  /*4db0*/  @!P4 IADD3 R21, P0, PT, R32, 0x580, RZ ;  /* 0x000005802015c810 */ /* 0x002fea0007f1e0ff */
[----:B------:R-:W-:Y:S01]  /*4dc0*/  @!P4 IMAD.X R20, RZ, RZ, R33, P0 ;  /* 0x000000ffff14c224 */ /* 0x000fe200000e0621 */
[----:B---3--:R-:W-:Y:S07]  /*4dd0*/  @!P2 BRA `(.L_x_95) ;  /* 0x000000500014a947 */ /* 0x008fee0003800000 */
.L_x_196:
[----:B------:R-:W3:Y:S01]  /*4de0*/  LDC.64 R14, c[0x0][0xb10] ;  /* 0x0002c400ff0e7b82 */ /* 0x000ee20000000a00 */
[----:B------:R-:W-:Y:S01]  /*4df0*/  @!P4 R2UR UR8, R20 ;  /* 0x000000001408c2ca */ /* 0x000fe200000e0000 */
[----:B------:R-:W-:Y:S01]  /*4e00*/  VOTEU.ALL UP1, P4 ;  /* 0x0000000000ff7886 */ /* 0x000fe20002020000 */
[----:B------:R-:W-:Y:S01]  /*4e10*/  @!P4 R2UR UR9, R21 ;  /* 0x000000001509c2ca */ /* 0x000fe200000e0000 */
[----:B------:R-:W-:Y:S01]  /*4e20*/  UMOV UR10, 0x0 ;  /* 0x00000000000a7882 */ /* 0x000fe20000000000 */
[----:B------:R-:W-:Y:S03]  /*4e30*/  UMOV UR11, 0x10000000 ;  /* 0x10000000000b7882 */ /* 0x000fe60000000000 */
[----:B------:R-:W5:Y:S01]  /*4e40*/  LDC.64 R10, c[0x0][0xb18] ;  /* 0x0002c600ff0a7b82 */ /* 0x000f620000000a00 */
[----:B------:R-:W-:Y:S01]  /*4e50*/  @!UP1 UIADD3 UR16, UPT, UPT, UR7, 0x400, URZ ;  /* 0x0000040007109890 */ /* 0x000fe2000fffe0ff */
[----:B------:R-:W-:Y:S01]  /*4e60*/  @P3 SHF.R.U32.HI R28, RZ, 0x10, R25 ;  /* 0x00000010ff1c3819 */ /* 0x000fe20000011619 */
[----:B------:R-:W-:Y:S01]  /*4e70*/  VOTEU.ALL UP1, P4 ;  /* 0x0000000000ff7886 */ /* 0x000fe20002020000 */
[----:B------:R-:W-:Y:S01]  /*4e80*/  UMOV UR20, UR36 ;  /* 0x0000002400147c82 */ /* 0x000fe20008000000 */
[----:B------:R-:W-:Y:S03]  /*4e90*/  VIADD R30, R30, 0x1 ;  /* 0x000000011e1e7836 */ /* 0x000fe60000000000 */
[----:B--2---:R-:W2:Y:S01]  /*4ea0*/  @!P1 LDC R0, c[0x0][0xb20] ;  /* 0x0002c800ff009b82 */ /* 0x004ea20000000800 */
[----:B------:R-:W-:Y:S01]  /*4eb0*/  IMAD.U32 R21, RZ, RZ, UR8 ;  /* 0x00000008ff157e24 */ /* 0x000fe2000f8e00ff */
[----:B------:R-:W-:Y:S06]  /*4ec0*/  UPRMT UR8, UR37, 0x654, UR17 ;  /* 0x0000065425087896 */ /* 0x000fec0008000011 */
[----:B-1----:R-:W1:Y:S01]  /*4ed0*/  @!P1 LDC R3, c[0x0][0xb0c] ;  /* 0x0002c300ff039b82 */ /* 0x002e620000000800 */
[----:B------:R-:W-:Y:S01]  /*4ee0*/  IMAD.U32 R20, RZ, RZ, UR9 ;  /* 0x00000009ff147e24 */ /* 0x000fe2000f8e00ff */
[----:B------:R-:W-:Y:S04]  /*4ef0*/  @!P4 R2UR UR15, R21 ;  /* 0x00000000150fc2ca */ /* 0x000fe800000e0000 */
[----:B------:R-:W-:Y:S01]  /*4f00*/  @!P4 R2UR UR14, R20 ;  /* 0x00000000140ec2ca */ /* 0x000fe200000e0000 */
[----:B------:R-:W-:Y:S11]  /*4f10*/  @!P4 IMAD.MOV.U32 R20, RZ, RZ, 0x2000 ;  /* 0x00002000ff14c424 */ /* 0x000ff600078e00ff */
[----:B------:R-:W-:Y:S01]  /*4f20*/  @!UPT UIADD3 URZ, UPT, UPT, URZ, URZ, URZ ;  /* 0x000000fffffff290 */ /* 0x000fe2000fffe0ff */
[----:B------:R1:W-:Y:S01]  /*4f30*/  @!UP1 UTMALDG.3D [UR16], [UR14], desc[UR10] ;  /* 0x00000a100e0095b4 */ /* 0x0003e20008011000 */
[----:B------:R1:W-:Y:S02]  /*4f40*/  @!P4 SYNCS.ARRIVE.TRANS64.RED.A0TR RZ, [UR7+0x180], R20 ;  /* 0x00018014ffffc9a7 */ /* 0x0003e40008300407 */
[----:B-1----:R-:W-:Y:S01]  /*4f50*/  @!P1 ISETP.NE.AND P2, PT, R3, 0x1, PT ;  /* 0x000000010300980c */ /* 0x002fe20003f45270 */
[C---:B---3--:R-:W-:Y:S01]  /*4f60*/  @!P1 IMAD.HI.U32 R14, R13.reuse, R14, RZ ;  /* 0x0000000e0d0e9227 */ /* 0x048fe200078e00ff */
[----:B-----5:R-:W-:Y:S03]  /*4f70*/  @!P1 ISETP.NE.AND P0, PT, R10, 0x1, PT ;  /* 0x000000010a00980c */ /* 0x020fe60003f05270 */
[C---:B------:R-:W-:Y:S01]  /*4f80*/  @!P1 IMAD.HI.U32 R11, R8.reuse, R11, RZ ;  /* 0x0000000b080b9227 */ /* 0x040fe200078e00ff */
[----:B------:R-:W-:Y:S04]  /*4f90*/  @!P1 SHF.R.U32.HI R14, RZ, R15, R14 ;  /* 0x0000000fff0e9219 */ /* 0x000fe8000001160e */
[----:B--2---:R-:W-:Y:S01]  /*4fa0*/  @!P1 SHF.R.U32.HI R9, RZ, R0, R11 ;  /* 0x00000000ff099219 */ /* 0x004fe2000001160b */
[----:B------:R-:W-:Y:S01]  /*4fb0*/  SYNCS.ARRIVE.TRANS64.RED.A1T0 RZ, [UR8], RZ ;  /* 0x000000ffffff79a7 */ /* 0x000fe20008100408 */
[----:B------:R-:W-:Y:S02]  /*4fc0*/  @!P1 SEL R14, R13, R14, !P2 ;  /* 0x0000000e0d0e9207 */ /* 0x000fe40005000000 */
[----:B------:R-:W-:Y:S01]  /*4fd0*/  @!P1 SEL R9, R8, R9, !P0 ;  /* 0x0000000908099207 */ /* 0x000fe20004000000 */
[----:B------:R-:W1:Y:S04]  /*4fe0*/  SYNCS.PHASECHK.TRANS64.TRYWAIT P5, [UR7+0x198], R12 ;  /* 0x0001980cff0075a7 */ /* 0x000e6800080a1107 */
[----:B------:R-:W-:Y:S02]  /*4ff0*/  @!P1 IMAD.IADD R0, R9, 0x1, -R14 ;  /* 0x0000000109009824 */ /* 0x000fe400078e0a0e */
[----:B------:R-:W-:Y:S02]  /*5000*/  @!P1 IMAD.IADD R9, R14, 0x1, -R9 ;  /* 0x000000010e099824 */ /* 0x000fe400078e0a09 */
[----:B------:R-:W-:Y:S02]  /*5010*/  @!P1 IMAD R13, R0, R3, R13 ;  /* 0x00000003000d9224 */ /* 0x000fe400078e020d */
[----:B------:R-:W-:Y:S01]  /*5020*/  @!P1 IMAD R8, R9, R10, R8 ;  /* 0x0000000a09089224 */ /* 0x000fe200078e0208 */
[----:B-1----:R-:W-:Y:S06]  /*5030*/  @!P5 BRA `(.L_x_96) ;  /* 0x0000004c0094d947 */ /* 0x002fec0003800000 */
.L_x_198:
[----:B-1----:R-:W-:Y:S01]  /*5040*/  @!P4 IADD3 R3, P0, PT, R32, 0x580, RZ ;  /* 0x000005802003c810 */ /* 0x002fe20007f1e0ff */
[----:B------:R-:W-:Y:S01]  /*5050*/  VOTEU.ALL UP1, P4 ;  /* 0x0000000000ff7886 */ /* 0x000fe20002020000 */
[----:B------:R-:W-:Y:S01]  /*5060*/  UMOV UR20, 0x0 ;  /* 0x0000000000147882 */ /* 0x000fe20000000000 */
[----:B------:R-:W-:Y:S01]  /*5070*/  UMOV UR21, 0x10000000 ;  /* 0x1000000000157882 */ /* 0x000fe20000000000 */
[----:B------:R-:W-:Y:S01]  /*5080*/  @!P4 R2UR UR9, R3 ;  /* 0x000000000309c2ca */ /* 0x000fe200000e0000 */
[----:B------:R-:W-:Y:S01]  /*5090*/  @!P4 IMAD.X R0, RZ, RZ, R33, P0 ;  /* 0x000000ffff00c224 */ /* 0x000fe200000e0621 */
[----:B------:R-:W-:Y:S01]  /*50a0*/  @!UP1 UIADD3 UR10, UPT, UPT, UR18, 0x40, URZ ;  /* 0x00000040120a9890 */ /* 0x000fe2000fffe0ff */
[----:B------:R-:W-:Y:S01]  /*50b0*/  ISETP.NE.AND P0, PT, R30, 0x2, PT ;  /* 0x000000021e00780c */ /* 0x000fe20003f05270 */
[----:B------:R-:W-:Y:S01]  /*50c0*/  UMOV UR11, UR19 ;  /* 0x00000013000b7c82 */ /* 0x000fe20008000000 */
[----:B------:R-:W-:Y:S01]  /*50d0*/  UMOV UR12, UR36 ;  /* 0x00000024000c7c82 */ /* 0x000fe20008000000 */
[----:B------:R-:W-:Y:S01]  /*50e0*/  @!P4 R2UR UR8, R0 ;  /* 0x000000000008c2ca */ /* 0x000fe200000e0000 */
[----:B------:R-:W-:Y:S01]  /*50f0*/  IMAD.IADD R20, R8, 0x1, R150 ;  /* 0x0000000108147824 */ /* 0x000fe200078e0296 */
[----:B------:R-:W-:Y:S01]  /*5100*/  @P3 R2UR UR36, R28 ;  /* 0x000000001c2432ca */ /* 0x000fe200000e0000 */
[----:B------:R-:W-:Y:S01]  /*5110*/  IMAD.IADD R21, R13, 0x1, R152 ;  /* 0x000000010d157824 */ /* 0x000fe200078e0298 */
[----:B------:R-:W-:Y:S02]  /*5120*/  SEL R0, RZ, 0x1, P0 ;  /* 0x00000001ff007807 */ /* 0x000fe40000000000 */
[----:B------:R-:W-:Y:S01]  /*5130*/  LOP3.LUT R31, R31, 0x1, RZ, 0x3c, !PT ;  /* 0x000000011f1f7812 */ /* 0x000fe200078e3cff */
[----:B------:R-:W-:Y:S01]  /*5140*/  IMAD.U32 R10, RZ, RZ, UR9 ;  /* 0x00000009ff0a7e24 */ /* 0x000fe2000f8e00ff */
[----:B------:R-:W-:Y:S01]  /*5150*/  @!UP1 UIADD3 UR9, UPT, UPT, UR7, 0x188, URZ ;  /* 0x0000018807099890 */ /* 0x000fe2000fffe0ff */
[----:B------:R-:W-:Y:S02]  /*5160*/  LOP3.LUT R29, R29, R0, RZ, 0x3c, !PT ;  /* 0x000000001d1d7212 */ /* 0x000fe400078e3cff */
[----:B------:R-:W-:Y:S02]  /*5170*/  SEL R30, R30, RZ, P0 ;  /* 0x000000ff1e1e7207 */ /* 0x000fe40000000000 */
[----:B------:R-:W-:Y:S01]  /*5180*/  IMAD.U32 R11, RZ, RZ, UR8 ;  /* 0x00000008ff0b7e24 */ /* 0x000fe2000f8e00ff */
[----:B------:R-:W-:Y:S01]  /*5190*/  @!P4 R2UR UR14, R10 ;  /* 0x000000000a0ec2ca */ /* 0x000fe200000e0000 */
[----:B------:R-:W-:Y:S01]  /*51a0*/  @!UP1 UIADD3 UR8, UPT, UPT, UR7, 0x2400, URZ ;  /* 0x0000240007089890 */ /* 0x000fe2000fffe0ff */
[----:B------:R-:W-:Y:S02]  /*51b0*/  VOTEU.ALL UP1, P4 ;  /* 0x0000000000ff7886 */ /* 0x000fe40002020000 */
[----:B------:R-:W-:Y:S11]  /*51c0*/  @!P4 R2UR UR15, R11 ;  /* 0x000000000b0fc2ca */ /* 0x000ff600000e0000 */
[----:B------:R-:W-:Y:S02]  /*51d0*/  @!UPT UIADD3 URZ, UPT, UPT, URZ, URZ, URZ ;  /* 0x000000fffffff290 */ /* 0x000fe4000fffe0ff */
[----:B------:R2:W-:Y:S01]  /*51e0*/  @!UP1 UTMALDG.3D [UR8], [UR14], desc[UR20] ;  /* 0x000014080e0095b4 */ /* 0x0005e20008011000 */
[----:B------:R2:W-:Y:S01]  /*51f0*/  @!P4 SYNCS.ARRIVE.TRANS64.RED.A0TR RZ, [UR7+0x188], R23 ;  /* 0x00018817ffffc9a7 */ /* 0x0005e20008300407 */
[----:B------:R-:W-:Y:S01]  /*5200*/  UPLOP3.LUT UP1, UPT, UPT, UPT, UPT, 0x80, 0x8 ;  /* 0x000000000008789c */ /* 0x000fe20003f2f070 */
[----:B------:R-:W-:Y:S01]  /*5210*/  SYNCS.ARRIVE.TRANS64.RED.A1T0 RZ, [UR13], RZ ;  /* 0x000000ffffff79a7 */ /* 0x000fe2000810040d */
[----:B------:R-:W-:Y:S09]  /*5220*/  @P3 BRA `(.L_x_97) ;  /* 0xfffffff400503947 */ /* 0x000ff2000383ffff */
[----:B------:R-:W-:-:S04]  /*5230*/  SHF.L.U32 R3, R31, 0x1f, RZ ;  /* 0x0000001f1f037819 */ /* 0x000fc800000006ff */
[----:B------:R-:W1:Y:S02]  /*5240*/  SYNCS.PHASECHK.TRANS64.TRYWAIT P0, [UR7+0x190], R3 ;  /* 0x00019003ff0075a7 */ /* 0x000e640008001107 */
[----:B-1----:R-:W-:Y:S05]  /*5250*/  @!P0 BRA `(.L_x_98) ;  /* 0x0000004c00248947 */ /* 0x002fea0003800000 */
.L_x_200:
[----:B-1----:R-:W-:-:S07]  /*5260*/  MOV R0, UR7 ;  /* 0x0000000700007c02 */ /* 0x002fce0008000f00 */
.L_x_99:
[----:B-1----:R-:W-:-:S04]  /*5270*/  SHF.L.U32 R3, R31, 0x1f, RZ ;  /* 0x0000001f1f037819 */ /* 0x002fc800000006ff */
[----:B------:R1:W3:Y:S03]  /*5280*/  SYNCS.PHASECHK.TRANS64.TRYWAIT P0, [R0+URZ+0x198], R3 ;  /* 0x00019803000075a7 */ /* 0x0002e600080011ff */
[----:B---3--:R-:W-:Y:S05]  /*5290*/  @!P0 NANOSLEEP.SYNCS 0x989680 ;  /* 0x009896800000895d */ /* 0x008fea0003900000 */
[----:B------:R-:W3:Y:S02]  /*52a0*/  @!P0 SYNCS.PHASECHK.TRANS64 P0, [R0+URZ+0x198], R3 ;  /* 0x00019803000085a7 */ /* 0x000ee400080010ff */
[----:B--23--:R-:W-:Y:S05]  /*52b0*/  @P0 EXIT ;  /* 0x000000000000094d */ /* 0x00cfea0003800000 */
[----:B------:R-:W-:Y:S05]  /*52c0*/  BRA `(.L_x_99) ;  /* 0xfffffffc00e87947 */ /* 0x000fea000383ffff */
.L_x_88:
[----:B------:R-:W-:-:S06]  /*52d0*/  UISETP.GE.AND UP1, UPT, UR8, 0x4, UPT ;  /* 0x000000040800788c */ /* 0x000fcc000bf26270 */
[----:B------:R-:W-:-:S13]  /*52e0*/  PLOP3.LUT P0, PT, PT, PT, UP1, 0x80, 0x8 ;  /* 0x000000000008781c */ /* 0x000fda0003f0f018 */
[----:B------:R-:W-:Y:S05]  /*52f0*/  @!P0 EXIT ;  /* 0x000000000000894d */ /* 0x000fea0003800000 */
[----:B------:R-:W-:Y:S01]  /*5300*/  BAR.SYNC.DEFER_BLOCKING 0x6, 0xa0 ;  /* 0x0182800000007b1d */ /* 0x000fe20000010000 */
[C---:B------:R-:W-:Y:S01]  /*5310*/  IMAD.U32 R79, R167.reuse, 0x10000, RZ ;  /* 0x00010000a74f7824 */ /* 0x040fe200078e00ff */
[C---:B------:R-:W-:Y:S01]  /*5320*/  R2P PR, R167.reuse, 0x6 ;  /* 0x00000006a7007804 */ /* 0x040fe20000000000 */
[----:B------:R-:W-:Y:S01]  /*5330*/  IMAD.SHL.U32 R2, R167, 0x40, RZ ;  /* 0x00000040a7027824 */ /* 0x000fe200078e00ff */
[----:B------:R-:W-:Y:S01]  /*5340*/  CS2R R160, SRZ ;  /* 0x0000000000a07805 */ /* 0x000fe2000001ff00 */
[----:B------:R-:W-:Y:S01]  /*5350*/  IMAD.MOV.U32 R164, RZ, RZ, 0x20 ;  /* 0x00000020ffa47424 */ /* 0x000fe200078e00ff */
[----:B------:R-:W-:Y:S02]  /*5360*/  UMOV UR49, 0x400 ;  /* 0x0000040000317882 */ /* 0x000fe40000000000 */
[----:B------:R-:W1:Y:S01]  /*5370*/  LDC R157, c[0x0][0x370] ;  /* 0x0000dc00ff9d7b82 */ /* 0x000e620000000800 */
[----:B------:R-:W-:Y:S01]  /*5380*/  ULEA UR49, UR37, UR49, 0x18 ;  /* 0x0000003125317291 */ /* 0x000fe2000f8ec0ff */
[----:B------:R-:W-:Y:S01]  /*5390*/  LOP3.LUT R79, R79, 0x600000, RZ, 0xc0, !PT ;  /* 0x006000004f4f7812 */ /* 0x000fe200078ec0ff */
[----:B------:R-:W-:Y:S01]  /*53a0*/  IMAD.SHL.U32 R153, R167, 0x8, RZ ;  /* 0x00000008a7997824 */ /* 0x000fe200078e00ff */
[----:B------:R-:W-:Y:S01]  /*53b0*/  LOP3.LUT R4, R2, 0x180, RZ, 0xc0, !PT ;  /* 0x0000018002047812 */ /* 0x000fe200078ec0ff */
[----:B------:R-:W-:Y:S01]  /*53c0*/  IMAD.MOV.U32 R165, RZ, RZ, 0x10 ;  /* 0x00000010ffa57424 */ /* 0x000fe200078e00ff */
[----:B------:R-:W-:Y:S01]  /*53d0*/  SEL R164, R164, 0xffffffe0, !P2 ;  /* 0xffffffe0a4a47807 */ /* 0x000fe20005000000 */
[----:B------:R-:W-:Y:S01]  /*53e0*/  UIADD3 UR4, UPT, UPT, UR49, 0x4400, URZ ;  /* 0x0000440031047890 */ /* 0x000fe2000fffe0ff */
[----:B------:R-:W2:Y:S01]  /*53f0*/  LDC R74, c[0x0][0xb0c] ;  /* 0x0002c300ff4a7b82 */ /* 0x000ea20000000800 */
[----:B------:R-:W-:Y:S01]  /*5400*/  LOP3.LUT R153, R4, 0x30, R153, 0xf8, !PT ;  /* 0x0000003004997812 */ /* 0x000fe200078ef899 */
[----:B------:R-:W-:Y:S01]  /*5410*/  IMAD.MOV.U32 R76, RZ, RZ, RZ ;  /* 0x000000ffff4c7224 */ /* 0x000fe200078e00ff */
[----:B------:R-:W-:Y:S01]  /*5420*/  SEL R165, R165, 0xfffffff0, !P1 ;  /* 0xfffffff0a5a57807 */ /* 0x000fe20004800000 */
[----:B------:R-:W-:Y:S01]  /*5430*/  IMAD.MOV.U32 R162, RZ, RZ, RZ ;  /* 0x000000ffffa27224 */ /* 0x000fe200078e00ff */
[----:B------:R-:W-:Y:S01]  /*5440*/  LOP3.LUT R153, R153, 0x1e40, R2, 0xf8, !PT ;  /* 0x00001e4099997812 */ /* 0x000fe200078ef802 */
[----:B------:R-:W-:Y:S01]  /*5450*/  IMAD.MOV.U32 R169, RZ, RZ, RZ ;  /* 0x000000ffffa97224 */ /* 0x000fe200078e00ff */
[----:B------:R-:W-:Y:S01]  /*5460*/  LOP3.LUT R167, R167, 0x60, RZ, 0xc0, !PT ;  /* 0x00000060a7a77812 */ /* 0x000fe200078ec0ff */
[----:B------:R-:W4:Y:S01]  /*5470*/  LDC R155, c[0x0][0xb20] ;  /* 0x0002c800ff9b7b82 */ /* 0x000f220000000800 */
[----:B------:R-:W3:Y:S01]  /*5480*/  LDS R0, [UR49+0x260] ;  /* 0x00026031ff007984 */ /* 0x000ee20008000800 */
[----:B------:R-:W-:Y:S01]  /*5490*/  IMAD.MOV.U32 R159, RZ, RZ, RZ ;  /* 0x000000ffff9f7224 */ /* 0x000fe200078e00ff */
[----:B------:R-:W1:Y:S01]  /*54a0*/  LDCU.64 UR52, c[0x0][0x348] ;  /* 0x00006900ff3477ac */ /* 0x000e620008000a00 */
[----:B------:R-:W-:Y:S01]  /*54b0*/  IMAD.U32 R166, RZ, RZ, UR4 ;  /* 0x00000004ffa67e24 */ /* 0x000fe2000f8e00ff */
[----:B------:R-:W1:Y:S03]  /*54c0*/  LDCU.64 UR38, c[0x0][0x888] ;  /* 0x00011100ff2677ac */ /* 0x000e660008000a00 */
[----:B------:R-:W1:Y:S01]  /*54d0*/  LDC R73, c[0x0][0xb30] ;  /* 0x0002cc00ff497b82 */ /* 0x000e620000000800 */
[----:B------:R-:W1:Y:S01]  /*54e0*/  LDCU.64 UR44, c[0x0][0x890] ;  /* 0x00011200ff2c77ac */ /* 0x000e620008000a00 */
[----:B------:R-:W-:-:S06]  /*54f0*/  UIADD3 UR48, UPT, UPT, UR49, 0x400, URZ ;  /* 0x0000040031307890 */ /* 0x000fcc000fffe0ff */
[----:B------:R-:W1:Y:S08]  /*5500*/  LDC.64 R148, c[0x0][0xb10] ;  /* 0x0002c400ff947b82 */ /* 0x000e700000000a00 */
[----:B------:R-:W1:Y:S08]  /*5510*/  LDC.64 R70, c[0x0][0xb18] ;  /* 0x0002c600ff467b82 */ /* 0x000e700000000a00 */
[----:B------:R-:W1:Y:S08]  /*5520*/  LDC.64 R68, c[0x0][0xb28] ;  /* 0x0002ca00ff447b82 */ /* 0x000e700000000a00 */
[----:B------:R-:W1:Y:S01]  /*5530*/  LDC.64 R146, c[0x0][0x8b0] ;  /* 0x00022c00ff927b82 */ /* 0x000e620000000a00 */
[----:B---3--:R-:W-:Y:S01]  /*5540*/  IMAD.IADD R79, R0, 0x1, R79 ;  /* 0x00000001004f7824 */ /* 0x008fe200078e024f */
[----:B------:R-:W-:-:S04]  /*5550*/  SHF.R.S32.HI R0, RZ, 0x4, R164 ;  /* 0x00000004ff007819 */ /* 0x000fc800000114a4 */
[----:B------:R-:W-:Y:S02]  /*5560*/  LEA.HI.SX32 R163, R165, R0, 0x1c ;  /* 0x00000000a5a37211 */ /* 0x000fe400078fe2ff */
[----:B------:R-:W3:Y:S08]  /*5570*/  LDC.64 R144, c[0x0][0x8a8] ;  /* 0x00022a00ff907b82 */ /* 0x000ef00000000a00 */
[----:B--2-4-:R-:W1:Y:S02]  /*5580*/  LDC R156, c[0x0][0x374] ;  /* 0x0000dd00ff9c7b82 */ /* 0x014e640000000800 */
.L_x_125:
[----:B------:R-:W-:Y:S02]  /*5590*/  LEA R0, R169, UR49, 0x3 ;  /* 0x00000031a9007c11 */ /* 0x000fe4000f8e18ff */
[----:B------:R-:W-:Y:S02]  /*55a0*/  SHF.L.U32 R3, R161, 0x1f, RZ ;  /* 0x0000001fa1037819 */ /* 0x000fe400000006ff */
[----:B-1----:R-:W-:Y:S02]  /*55b0*/  LEA R16, R169, UR49, 0x4 ;  /* 0x00000031a9107c11 */ /* 0x002fe4000f8e20ff */
[----:B------:R-:W2:Y:S02]  /*55c0*/  SYNCS.PHASECHK.TRANS64.TRYWAIT P0, [R0+URZ+0x1b0], R3 ;  /* 0x0001b003000075a7 */ /* 0x000ea400080011ff */
[----:B--2---:R-:W-:Y:S05]  /*55d0*/  @!P0 BRA `(.L_x_100) ;  /* 0x00000048005c8947 */ /* 0x004fea0003800000 */
.L_x_201:
[----:B------:R-:W4:Y:S01]  /*55e0*/  LDC.64 R12, c[0x0][0xb10] ;  /* 0x0002c400ff0c7b82 */ /* 0x000f220000000a00 */
[----:B------:R-:W3:Y:S01]  /*55f0*/  LDS.128 R16, [R16+0x240] ;  /* 0x0002400010107984 */ /* 0x000ee20000000c00 */
[----:B-1----:R-:W-:Y:S01]  /*5600*/  ISETP.NE.AND P1, PT, R73, 0x1, PT ;  /* 0x000000014900780c */ /* 0x002fe20003f25270 */
[----:B--2---:R-:W-:Y:S01]  /*5610*/  VIADD R0, R0, 0x1c0 ;  /* 0x000001c000007836 */ /* 0x004fe20000000000 */
[----:B------:R-:W-:Y:S04]  /*5620*/  ISETP.GE.AND P0, PT, R72, 0x1, PT ;  /* 0x000000014800780c */ /* 0x000fe80003f06270 */
[----:B------:R-:W1:Y:S01]  /*5630*/  LDC.64 R10, c[0x0][0xb18] ;  /* 0x0002c600ff0a7b82 */ /* 0x000e620000000a00 */
[----:B------:R-:W-:Y:S01]  /*5640*/  PRMT R0, RZ, 0x654, R0 ;  /* 0x00000654ff007816 */ /* 0x000fe20000000000 */
[----:B------:R-:W-:Y:S01]  /*5650*/  @!PT LDS RZ, [RZ] ;  /* 0x00000000fffff984 */ /* 0x000fe20000000800 */
[----:B------:R-:W-:Y:S01]  /*5660*/  @!PT LDS RZ, [RZ] ;  /* 0x00000000fffff984 */ /* 0x000fe20000000800 */
[----:B------:R-:W-:Y:S01]  /*5670*/  @!PT LDS RZ, [RZ] ;  /* 0x00000000fffff984 */ /* 0x000fe20000000800 */
[----:B------:R-:W-:Y:S01]  /*5680*/  @!PT LDS RZ, [RZ] ;  /* 0x00000000fffff984 */ /* 0x000fe20000000800 */
[----:B------:R2:W-:Y:S06]  /*5690*/  MEMBAR.ALL.CTA ;  /* 0x0000000000007992 */ /* 0x0005ec0000008000 */
[----:B--2---:R-:W2:Y:S01]  /*56a0*/  FENCE.VIEW.ASYNC.S ;  /* 0x00000000000073c6 */ /* 0x004ea20000000000 */
[----:B------:R-:W1:Y:S08]  /*56b0*/  @!P1 LDC R14, c[0x0][0xb20] ;  /* 0x0002c800ff0e9b82 */ /* 0x000e700000000800 */
[----:B------:R-:W1:Y:S01]  /*56c0*/  @!P1 LDC R9, c[0x0][0xb0c] ;  /* 0x0002c300ff099b82 */ /* 0x000e620000000800 */
[----:B--2---:R2:W-:Y:S01]  /*56d0*/  SYNCS.ARRIVE.TRANS64.RED.A1T0 RZ, [R0+URZ], RZ ;  /* 0x000000ff00ff79a7 */ /* 0x0045e200081004ff */
[----:B---3--:R-:W-:Y:S04]  /*56e0*/  LOP3.LUT P4, RZ, R18, 0x1, RZ, 0xc0, !PT ;  /* 0x0000000112ff7812 */ /* 0x008fe8000788c0ff */
[----:B------:R-:W-:Y:S09]  /*56f0*/  P2R R168, PR, RZ, 0x10 ;  /* 0x00000010ffa87803 */ /* 0x000ff20000000000 */
[----:B------:R-:W-:Y:S02]  /*5700*/  @P4 MOV R77, R16 ;  /* 0x00000010004d4202 */ /* 0x000fe40000000f00 */
[----:B------:R-:W-:Y:S01]  /*5710*/  @P4 LOP3.LUT R75, R17, 0xffff, RZ, 0xc0, !PT ;  /* 0x0000ffff114b4812 */ /* 0x000fe200078ec0ff */
[----:B--2-4-:R-:W-:Y:S06]  /*5720*/  @!P0 BRA `(.L_x_101) ;  /* 0x0000000000a48947 */ /* 0x014fec0003800000 */
[----:B------:R-:W-:Y:S01]  /*5730*/  IMAD.HI.U32 R24, R156, R71, RZ ;  /* 0x000000479c187227 */ /* 0x000fe200078e00ff */
[----:B------:R-:W-:Y:S02]  /*5740*/  ISETP.NE.AND P0, PT, R70, 0x1, PT ;  /* 0x000000014600780c */ /* 0x000fe40003f05270 */
[----:B------:R-:W-:Y:S01]  /*5750*/  ISETP.NE.AND P2, PT, R72, 0x1, PT ;  /* 0x000000014800780c */ /* 0x000fe20003f45270 */
[-C--:B------:R-:W-:Y:S01]  /*5760*/  IMAD.HI.U32 R22, R157, R148.reuse, RZ ;  /* 0x000000949d167227 */ /* 0x080fe200078e00ff */
[----:B------:R-:W-:Y:S02]  /*5770*/  SHF.R.U32.HI R23, RZ, R155, R24 ;  /* 0x0000009bff177219 */ /* 0x000fe40000011618 */
[----:B------:R-:W-:Y:S01]  /*5780*/  ISETP.NE.AND P3, PT, R74, 0x1, PT ;  /* 0x000000014a00780c */ /* 0x000fe20003f65270 */
[----:B------:R-:W-:Y:S01]  /*5790*/  IMAD.HI.U32 R28, R75, R71, RZ ;  /* 0x000000474b1c7227 */ /* 0x000fe200078e00ff */
[----:B------:R-:W-:Y:S02]  /*57a0*/  SHF.R.U32.HI R22, RZ, R149, R22 ;  /* 0x00000095ff167219 */ /* 0x000fe40000011616 */
[----:B------:R-:W-:Y:S01]  /*57b0*/  SEL R3, R156, R23, !P0 ;  /* 0x000000179c037207 */ /* 0x000fe20004000000 */
[----:B------:R-:W-:Y:S01]  /*57c0*/  IMAD.HI.U32 R26, R77, R148, RZ ;  /* 0x000000944d1a7227 */ /* 0x000fe200078e00ff */
[----:B------:R-:W-:Y:S03]  /*57d0*/  SEL R7, R157, R22, !P3 ;  /* 0x000000169d077207 */ /* 0x000fe60005800000 */
[-C--:B------:R-:W-:Y:S01]  /*57e0*/  IMAD.HI.U32 R22, R3, R68.reuse, RZ ;  /* 0x0000004403167227 */ /* 0x080fe200078e00ff */
[----:B------:R-:W-:Y:S03]  /*57f0*/  SHF.R.U32.HI R26, RZ, R149, R26 ;  /* 0x00000095ff1a7219 */ /* 0x000fe6000001161a */
[----:B------:R-:W-:Y:S01]  /*5800*/  IMAD.HI.U32 R24, R7, R68, RZ ;  /* 0x0000004407187227 */ /* 0x000fe200078e00ff */
[----:B------:R-:W-:Y:S02]  /*5810*/  @P2 SHF.R.U32.HI R3, RZ, R69, R22 ;  /* 0x00000045ff032219 */ /* 0x000fe40000011616 */
[----:B------:R-:W-:Y:S02]  /*5820*/  SHF.R.U32.HI R22, RZ, R155, R28 ;  /* 0x0000009bff167219 */ /* 0x000fe4000001161c */
[----:B------:R-:W-:Y:S01]  /*5830*/  @P2 SHF.R.U32.HI R7, RZ, R69, R24 ;  /* 0x00000045ff072219 */ /* 0x000fe20000011618 */
[C---:B------:R-:W-:Y:S01]  /*5840*/  IMAD R2, R72.reuse, R3, RZ ;  /* 0x0000000348027224 */ /* 0x040fe200078e02ff */
[----:B------:R-:W-:Y:S02]  /*5850*/  SEL R5, R75, R22, !P0 ;  /* 0x000000164b057207 */ /* 0x000fe40004000000 */
[----:B------:R-:W-:Y:S01]  /*5860*/  SEL R3, R77, R26, !P3 ;  /* 0x0000001a4d037207 */ /* 0x000fe20005800000 */
[----:B------:R-:W-:Y:S01]  /*5870*/  IMAD R4, R72, R7, RZ ;  /* 0x0000000748047224 */ /* 0x000fe200078e02ff */
[C---:B------:R-:W-:Y:S01]  /*5880*/  ISETP.GE.AND P0, PT, R5.reuse, R2, PT ;  /* 0x000000020500720c */ /* 0x040fe20003f06270 */
[----:B------:R-:W-:Y:S03]  /*5890*/  IMAD.HI.U32 R6, R5, R68, RZ ;  /* 0x0000004405067227 */ /* 0x000fe600078e00ff */
[----:B------:R-:W-:Y:S01]  /*58a0*/  ISETP.GE.OR P0, PT, R3, R4, P0 ;  /* 0x000000040300720c */ /* 0x000fe20000706670 */
[----:B------:R-:W-:Y:S01]  /*58b0*/  IMAD.MOV R4, RZ, RZ, -R3 ;  /* 0x000000ffff047224 */ /* 0x000fe200078e0a03 */
[-C--:B------:R-:W-:Y:S03]  /*58c0*/  SHF.R.U32.HI R6, RZ, R69.reuse, R6 ;  /* 0x00000045ff067219 */ /* 0x080fe60000011606 */
[----:B------:R-:W-:Y:S01]  /*58d0*/  IMAD R77, R74, R4, R77 ;  /* 0x000000044a4d7224 */ /* 0x000fe200078e024d */
[----:B------:R-:W-:Y:S05]  /*58e0*/  SEL R15, R5, R6, !P2 ;  /* 0x00000006050f7207 */ /* 0x000fea0005000000 */
[----:B------:R-:W-:Y:S02]  /*58f0*/  IMAD.MOV R6, RZ, RZ, -R15 ;  /* 0x000000ffff067224 */ /* 0x000fe400078e0a0f */
[C---:B------:R-:W-:Y:S04]  /*5900*/  @!P0 IMAD.HI.U32 R2, R3.reuse, R68, RZ ;  /* 0x0000004403028227 */ /* 0x040fe800078e00ff */
[----:B------:R-:W-:Y:S01]  /*5910*/  IMAD R6, R72, R6, R5 ;  /* 0x0000000648067224 */ /* 0x000fe200078e0205 */
[----:B------:R-:W-:Y:S04]  /*5920*/  @!P0 SHF.R.U32.HI R2, RZ, R69, R2 ;  /* 0x00000045ff028219 */ /* 0x000fe80000011602 */
[----:B------:R-:W-:Y:S02]  /*5930*/  @!P0 SEL R0, R3, R2, !P2 ;  /* 0x0000000203008207 */ /* 0x000fe40005000000 */
[----:B------:R-:W-:Y:S02]  /*5940*/  IADD3 R2, PT, PT, -R5, RZ, RZ ;  /* 0x000000ff05027210 */ /* 0x000fe40007ffe1ff */
[----:B------:R-:W-:Y:S01]  /*5950*/  @!P0 IADD3 R8, PT, PT, R15, -R0, RZ ;  /* 0x800000000f088210 */ /* 0x000fe20007ffe0ff */
[----:B------:R-:W-:Y:S02]  /*5960*/  @!P0 IMAD R0, R7, R6, R0 ;  /* 0x0000000607008224 */ /* 0x000fe400078e0200 */
[----:B------:R-:W-:Y:S02]  /*5970*/  IMAD R75, R70, R2, R75 ;  /* 0x00000002464b7224 */ /* 0x000fe400078e024b */
[----:B------:R-:W-:Y:S02]  /*5980*/  @!P0 IMAD R5, R8, R72, R3 ;  /* 0x0000004808058224 */ /* 0x000fe400078e0203 */
[----:B------:R-:W-:Y:S04]  /*5990*/  @!P0 IMAD.MOV.U32 R3, RZ, RZ, R0 ;  /* 0x000000ffff038224 */ /* 0x000fe800078e0000 */
[----:B------:R-:W-:Y:S02]  /*59a0*/  IMAD R77, R3, R74, R77 ;  /* 0x0000004a034d7224 */ /* 0x000fe400078e024d */
[----:B------:R-:W-:Y:S07]  /*59b0*/  IMAD R75, R5, R70, R75 ;  /* 0x00000046054b7224 */ /* 0x000fee00078e024b */
.L_x_101:
[----:B-1----:R-:W-:Y:S01]  /*59c0*/  @!P1 ISETP.NE.AND P0, PT, R10, 0x1, PT ;  /* 0x000000010a00980c */ /* 0x002fe20003f05270 */
[----:B------:R-:W-:Y:S01]  /*59d0*/  @!P1 IMAD.HI.U32 R0, R77, R12, RZ ;  /* 0x0000000c4d009227 */ /* 0x000fe200078e00ff */
[----:B------:R-:W-:Y:S01]  /*59e0*/  @!P1 ISETP.NE.AND P2, PT, R9, 0x1, PT ;  /* 0x000000010900980c */ /* 0x000fe20003f45270 */
[----:B------:R-:W-:Y:S01]  /*59f0*/  ULOP3.LUT UP0, URZ, UR48, 0x1b0, URZ, 0xc0, !UPT ;  /* 0x000001b030ff7892 */ /* 0x000fe2000f80c0ff */
[----:B------:R-:W-:Y:S01]  /*5a00*/  R2UR UR42, R21 ;  /* 0x00000000152a72ca */ /* 0x000fe200000e0000 */
[----:B------:R-:W-:Y:S01]  /*5a10*/  @!P1 IMAD.HI.U32 R3, R75, R11, RZ ;  /* 0x0000000b4b039227 */ /* 0x000fe200078e00ff */
[----:B------:R-:W-:Y:S02]  /*5a20*/  @!P1 SHF.R.U32.HI R0, RZ, R13, R0 ;  /* 0x0000000dff009219 */ /* 0x000fe40000011600 */
[----:B------:R-:W-:Y:S01]  /*5a30*/  R2UR UR41, R20 ;  /* 0x00000000142972ca */ /* 0x000fe200000e0000 */
[----:B------:R-:W-:Y:S01]  /*5a40*/  VIADD R169, R169, 0x1 ;  /* 0x00000001a9a97836 */ /* 0x000fe20000000000 */
[----:B------:R-:W-:Y:S02]  /*5a50*/  @!P1 SHF.R.U32.HI R2, RZ, R14, R3 ;  /* 0x0000000eff029219 */ /* 0x000fe40000011603 */
[----:B------:R-:W-:Y:S02]  /*5a60*/  @!P1 SEL R3, R77, R0, !P2 ;  /* 0x000000004d039207 */ /* 0x000fe40005000000 */
[----:B------:R-:W-:Y:S02]  /*5a70*/  @!P1 SEL R2, R75, R2, !P0 ;  /* 0x000000024b029207 */ /* 0x000fe40004000000 */
[----:B------:R-:W-:Y:S01]  /*5a80*/  @P4 SHF.R.U32.HI R158, RZ, 0x10, R17 ;  /* 0x00000010ff9e4819 */ /* 0x000fe20000011611 */
[----:B------:R-:W-:Y:S02]  /*5a90*/  USHF.L.U32 UR42, UR42, 0x7, URZ ;  /* 0x000000072a2a7899 */ /* 0x000fe400080006ff */
[----:B------:R-:W-:Y:S02]  /*5aa0*/  @!P1 IMAD.IADD R0, R2, 0x1, -R3 ;  /* 0x0000000102009824 */ /* 0x000fe400078e0a03 */
[----:B------:R-:W-:Y:S01]  /*5ab0*/  @!P1 IMAD.IADD R2, R3, 0x1, -R2 ;  /* 0x0000000103029824 */ /* 0x000fe200078e0a02 */
[----:B------:R-:W-:Y:S01]  /*5ac0*/  USHF.L.U32 UR41, UR41, 0x7, URZ ;  /* 0x0000000729297899 */ /* 0x000fe200080006ff */
[----:B------:R-:W-:Y:S02]  /*5ad0*/  @!P1 IMAD R77, R0, R9, R77 ;  /* 0x00000009004d9224 */ /* 0x000fe400078e024d */
[----:B------:R-:W-:Y:S01]  /*5ae0*/  @!P1 IMAD R75, R2, R10, R75 ;  /* 0x0000000a024b9224 */ /* 0x000fe200078e024b */
[----:B------:R-:W-:Y:S08]  /*5af0*/  BRA.U !UP0, `(.L_x_102) ;  /* 0x0000000108407547 */ /* 0x000ff0000b800000 */
[----:B------:R-:W1:Y:S01]  /*5b00*/  LDCU.64 UR8, c[0x4][0x80] ;  /* 0x01001000ff0877ac */ /* 0x000e620008000a00 */
[----:B------:R-:W-:Y:S01]  /*5b10*/  MOV R3, 0x0 ;  /* 0x0000000000037802 */ /* 0x000fe20000000f00 */
[----:B------:R-:W-:Y:S02]  /*5b20*/  HFMA2 R12, -RZ, RZ, 0, 5.9604644775390625e-08 ;  /* 0x00000001ff0c7431 */ /* 0x000fe400000001ff */
[----:B------:R-:W-:Y:S02]  /*5b30*/  IMAD.MOV.U32 R8, RZ, RZ, 0x70 ;  /* 0x00000070ff087424 */ /* 0x000fe400078e00ff */
[----:B------:R-:W-:Y:S01]  /*5b40*/  IMAD.MOV.U32 R13, RZ, RZ, RZ ;  /* 0x000000ffff0d7224 */ /* 0x000fe200078e00ff */
[----:B------:R-:W2:Y:S01]  /*5b50*/  LDCU.64 UR6, c[0x4][0x88] ;  /* 0x01001100ff0677ac */ /* 0x000ea20008000a00 */
[----:B------:R-:W3:Y:S01]  /*5b60*/  LDC.64 R2, c[0x4][R3] ;  /* 0x0100000003027b82 */ /* 0x000ee20000000a00 */
[----:B------:R-:W4:Y:S01]  /*5b70*/  LDCU.64 UR4, c[0x4][0x8] ;  /* 0x01000100ff0477ac */ /* 0x000f220008000a00 */
[----:B-1----:R-:W-:Y:S01]  /*5b80*/  MOV R5, UR9 ;  /* 0x0000000900057c02 */ /* 0x002fe20008000f00 */
[----:B------:R-:W-:Y:S01]  /*5b90*/  IMAD.U32 R4, RZ, RZ, UR8 ;  /* 0x00000008ff047e24 */ /* 0x000fe2000f8e00ff */
[----:B--2---:R-:W-:Y:S01]  /*5ba0*/  MOV R7, UR7 ;  /* 0x0000000700077c02 */ /* 0x004fe20008000f00 */
[----:B------:R-:W-:Y:S01]  /*5bb0*/  IMAD.U32 R6, RZ, RZ, UR6 ;  /* 0x00000006ff067e24 */ /* 0x000fe2000f8e00ff */
[----:B----4-:R-:W-:Y:S01]  /*5bc0*/  MOV R11, UR5 ;  /* 0x00000005000b7c02 */ /* 0x010fe20008000f00 */
[----:B------:R-:W-:Y:S02]  /*5bd0*/  IMAD.U32 R10, RZ, RZ, UR4 ;  /* 0x00000004ff0a7e24 */ /* 0x000fe4000f8e00ff */
[----:B------:R-:W-:Y:S07]  /*5be0*/  LEPC R20, `(.L_x_102) ;  /* 0x000000001014794e */ /* 0x000fee0000000000 */
[----:B---3-5:R-:W-:Y:S05]  /*5bf0*/  CALL.ABS.NOINC R2 ;  /* 0x0000000002007343 */ /* 0x028fea0003c00000 */
.L_x_102:
[----:B------:R-:W-:Y:S01]  /*5c00*/  LOP3.LUT P0, RZ, R166, 0x1b0, RZ, 0xc0, !PT ;  /* 0x000001b0a6ff7812 */ /* 0x000fe2000780c0ff */
[----:B------:R-:W-:Y:S11]  /*5c10*/  BSSY.RECONVERGENT B6, `(.L_x_103) ;  /* 0x0000013000067945 */ /* 0x000ff60003800200 */
[----:B------:R-:W-:Y:S01]  /*5c20*/  @!UPT UIADD3 URZ, UPT, UPT, URZ, URZ, URZ ;  /* 0x000000fffffff290 */ /* 0x000fe2000fffe0ff */
[----:B------:R-:W-:Y:S05]  /*5c30*/  @!P0 BRA `(.L_x_104) ;  /* 0x0000000000408947 */ /* 0x000fea0003800000 */
        /* <DEDUP_REMOVED lines=16> */
.L_x_104:
[----:B------:R-:W-:Y:S05]  /*5d40*/  BSYNC.RECONVERGENT B6 ;  /* 0x0000000000067941 */ /* 0x000fea0003800200 */
.L_x_103:
[----:B------:R-:W-:Y:S01]  /*5d50*/  ISETP.NE.U32.AND P4, PT, R146, RZ, PT ;  /* 0x000000ff9200720c */ /* 0x000fe20003f85070 */
[----:B------:R-:W-:Y:S01]  /*5d60*/  UISETP.NE.AND UP2, UPT, UR50, URZ, UPT ;  /* 0x000000ff3200728c */ /* 0x000fe2000bf45270 */
[----:B------:R-:W-:Y:S01]  /*5d70*/  ISETP.NE.U32.AND P2, PT, RZ, UR38, PT ;  /* 0x00000026ff007c0c */ /* 0x000fe2000bf45070 */
[----:B------:R-:W-:Y:S01]  /*5d80*/  UISETP.NE.U32.AND UP1, UPT, UR44, URZ, UPT ;  /* 0x000000ff2c00728c */ /* 0x000fe2000bf25070 */
[----:B------:R-:W-:Y:S01]  /*5d90*/  ISETP.NE.AND.EX P4, PT, R147, RZ, PT, P4 ;  /* 0x000000ff9300720c */ /* 0x000fe20003f85340 */
[----:B------:R-:W-:Y:S01]  /*5da0*/  UPLOP3.LUT UP0, UPT, UPT, UPT, UPT, 0x40, 0x4 ;  /* 0x000000000004789c */ /* 0x000fe20003f0e870 */
[----:B------:R-:W-:Y:S01]  /*5db0*/  ISETP.NE.AND.EX P2, PT, RZ, UR39, PT, P2 ;  /* 0x00000027ff007c0c */ /* 0x000fe2000bf45320 */
[----:B------:R-:W-:Y:S01]  /*5dc0*/  UISETP.NE.AND.EX UP1, UPT, UR45, URZ, UPT, UP1 ;  /* 0x000000ff2d00728c */ /* 0x000fe2000bf25310 */
[----:B------:R-:W-:Y:S04]  /*5dd0*/  PLOP3.LUT P1, PT, PT, PT, UP2, 0x80, 0x8 ;  /* 0x000000000008781c */ /* 0x000fe80003f2f028 */
[----:B------:R-:W-:Y:S06]  /*5de0*/  @UP2 UPLOP3.LUT UP0, UPT, UPT, UPT, UP1, 0x80, 0x8 ;  /* 0x000000000008289c */ /* 0x000fec0003f0f010 */
[----:B------:R-:W-:Y:S01]  /*5df0*/  PLOP3.LUT P0, PT, PT, PT, UP0, 0x80, 0x8 ;  /* 0x000000000008781c */ /* 0x000fe20003f0f008 */
[----:B------:R-:W-:Y:S01]  /*5e00*/  @!UPT UIADD3 URZ, UPT, UPT, URZ, URZ, URZ ;  /* 0x000000fffffff290 */ /* 0x000fe2000fffe0ff */
[----:B------:R-:W-:Y:S11]  /*5e10*/  BRA.U !UP1, `(.L_x_105) ;  /* 0x0000000109387547 */ /* 0x000ff6000b800000 */
[----:B------:R-:W-:Y:S01]  /*5e20*/  UISETP.NE.U32.AND UP0, UPT, UR38, URZ, UPT ;  /* 0x000000ff2600728c */ /* 0x000fe2000bf05070 */
[----:B------:R-:W-:Y:S02]  /*5e30*/  HFMA2 R0, -RZ, RZ, 0, 5.9604644775390625e-08 ;  /* 0x00000001ff007431 */ /* 0x000fe400000001ff */
[----:B------:R-:W-:Y:S01]  /*5e40*/  IMAD.MOV.U32 R151, RZ, RZ, 0x1 ;  /* 0x00000001ff977424 */ /* 0x000fe200078e00ff */
[----:B------:R-:W-:Y:S06]  /*5e50*/  UISETP.NE.AND.EX UP0, UPT, UR39, URZ, UPT, UP0 ;  /* 0x000000ff2700728c */ /* 0x000fec000bf05300 */
[----:B------:R-:W-:Y:S05]  /*5e60*/  PLOP3.LUT P3, PT, PT, PT, UP0, 0x80, 0x8 ;  /* 0x000000000008781c */ /* 0x000fea0003f6f008 */
[----:B------:R-:W1:Y:S01]  /*5e70*/  @UP0 LDCU.64 UR6, c[0x0][0x888] ;  /* 0x00011100ff0607ac */ /* 0x000e620008000a00 */
[----:B------:R-:W-:Y:S07]  /*5e80*/  @UP0 UIMAD UR4, UR36, UR44, URZ ;  /* 0x0000002c240402a4 */ /* 0x000fee000f8e02ff */
[----:B------:R-:W-:Y:S01]  /*5e90*/  @!P3 PRMT R151, R0, 0x7610, R151 ;  /* 0x000076100097b816 */ /* 0x000fe20000000097 */
[----:B-1----:R-:W-:Y:S03]  /*5ea0*/  @UP0 UIMAD.WIDE UR6, UR4, 0x4, UR6 ;  /* 0x00000004040608a5 */ /* 0x002fe6000f8e0206 */
[----:B------:R-:W1:Y:S03]  /*5eb0*/  @!UP0 LDCU UR4, c[0x0][0x880] ;  /* 0x00011000ff0487ac */ /* 0x000e660008000800 */
[----:B------:R-:W-:Y:S01]  /*5ec0*/  IMAD.U32 R2, RZ, RZ, UR6 ;  /* 0x00000006ff027e24 */ /* 0x000fe2000f8e00ff */
[----:B------:R-:W-:Y:S05]  /*5ed0*/  MOV R3, UR7 ;  /* 0x0000000700037c02 */ /* 0x000fea0008000f00 */
[----:B-----5:R2:W5:Y:S02]  /*5ee0*/  @P3 LDG.E R82, desc[UR46][R2.64] ;  /* 0x0000002e02523981 */ /* 0x020564000c1e1900 */
[----:B-12---:R-:W-:Y:S02]  /*5ef0*/  @!P3 IMAD.U32 R82, RZ, RZ, UR4 ;  /* 0x00000004ff52be24 */ /* 0x006fe4000f8e00ff */
.L_x_105:
[----:B------:R-:W-:Y:S05]  /*5f00*/  @!P4 BRA `(.L_x_106) ;  /* 0x000000000020c947 */ /* 0x000fea0003800000 */
[----:B------:R-:W-:Y:S04]  /*5f10*/  ISETP.NE.U32.AND P3, PT, R144, RZ, PT ;  /* 0x000000ff9000720c */ /* 0x000fe80003f65070 */
[----:B------:R-:W-:Y:S11]  /*5f20*/  ISETP.NE.AND.EX P3, PT, R145, RZ, PT, P3 ;  /* 0x000000ff9100720c */ /* 0x000ff60003f65330 */
[----:B------:R-:W-:Y:S02]  /*5f30*/  @!UPT UIADD3 URZ, UPT, UPT, URZ, URZ, URZ ;  /* 0x000000fffffff290 */ /* 0x000fe4000fffe0ff */
[----:B------:R-:W1:Y:S01]  /*5f40*/  @P3 LDC.64 R2, c[0x0][0x8a8] ;  /* 0x00022a00ff023b82 */ /* 0x000e620000000a00 */
[----:B------:R-:W-:Y:S04]  /*5f50*/  @P3 IMAD R0, R146, UR36, RZ ;  /* 0x0000002492003c24 */ /* 0x000fe8000f8e02ff */
[----:B-1----:R-:W-:Y:S05]  /*5f60*/  @P3 IMAD.WIDE R2, R0, 0x4, R2 ;  /* 0x0000000400023825 */ /* 0x002fea00078e0202 */
[----:B-----5:R1:W5:Y:S02]  /*5f70*/  @P3 LDG.E R78, desc[UR46][R2.64] ;  /* 0x0000002e024e3981 */ /* 0x020364000c1e1900 */
[----:B-1----:R-:W2:Y:S02]  /*5f80*/  @!P3 LDC R78, c[0x0][0x8a0] ;  /* 0x00022800ff4ebb82 */ /* 0x002ea40000000800 */
.L_x_106:
[----:B-----5:R-:W-:Y:S01]  /*5f90*/  ISETP.NE.AND P4, PT, R82, RZ, PT ;  /* 0x000000ff5200720c */ /* 0x020fe20003f85270 */
[----:B------:R-:W-:Y:S01]  /*5fa0*/  BSSY B1, `(.L_x_107) ;  /* 0x0000048000017945 */ /* 0x000fe20003800000 */
[----:B------:R-:W-:Y:S01]  /*5fb0*/  SEL R7, RZ, 0xffffffff, P2 ;  /* 0xffffffffff077807 */ /* 0x000fe20001000000 */
[----:B------:R-:W-:Y:S01]  /*5fc0*/  IMAD.MOV.U32 R117, RZ, RZ, 0x1 ;  /* 0x00000001ff757424 */ /* 0x000fe200078e00ff */
[----:B------:R-:W-:Y:S01]  /*5fd0*/  LOP3.LUT P3, RZ, R151, 0xff, RZ, 0xc0, !PT ;  /* 0x000000ff97ff7812 */ /* 0x000fe2000786c0ff */
[----:B------:R-:W-:Y:S01]  /*5fe0*/  IMAD R80, R76, 0x80, R79 ;  /* 0x000000804c507824 */ /* 0x000fe200078e024f */
[----:B------:R-:W-:Y:S02]  /*5ff0*/  @P1 SEL R0, RZ, 0xffffffff, P4 ;  /* 0xffffffffff001807 */ /* 0x000fe40002000000 */
[----:B------:R-:W-:Y:S02]  /*6000*/  CS2R R98, SRZ ;  /* 0x0000000000627805 */ /* 0x000fe4000001ff00 */
[----:B------:R-:W-:Y:S02]  /*6010*/  LEA R3, R160, UR49, 0x3 ;  /* 0x00000031a0037c11 */ /* 0x000fe4000f8e18ff */
[----:B------:R-:W-:Y:S02]  /*6020*/  CS2R R96, SRZ ;  /* 0x0000000000607805 */ /* 0x000fe4000001ff00 */
[----:B------:R-:W-:Y:S02]  /*6030*/  @P0 SEL R0, R7, R0, !P3 ;  /* 0x0000000007000207 */ /* 0x000fe40005800000 */
[----:B------:R-:W-:Y:S02]  /*6040*/  CS2R R94, SRZ ;  /* 0x00000000005e7805 */ /* 0x000fe4000001ff00 */
[----:B------:R-:W-:Y:S02]  /*6050*/  LEA R116, R76, UR49, 0x3 ;  /* 0x000000314c747c11 */ /* 0x000fe4000f8e18ff */
[----:B------:R-:W-:Y:S02]  /*6060*/  CS2R R92, SRZ ;  /* 0x00000000005c7805 */ /* 0x000fe4000001ff00 */
[----:B------:R-:W-:Y:S02]  /*6070*/  @P1 LOP3.LUT R0, R0, 0x1, RZ, 0xc0, !PT ;  /* 0x0000000100001812 */ /* 0x000fe400078ec0ff */
[----:B------:R-:W-:Y:S02]  /*6080*/  CS2R R90, SRZ ;  /* 0x00000000005a7805 */ /* 0x000fe4000001ff00 */
[----:B------:R-:W-:Y:S02]  /*6090*/  SHF.L.U32 R5, R162, 0x1f, RZ ;  /* 0x0000001fa2057819 */ /* 0x000fe400000006ff */
[----:B------:R-:W-:Y:S02]  /*60a0*/  CS2R R88, SRZ ;  /* 0x0000000000587805 */ /* 0x000fe4000001ff00 */
[----:B------:R-:W-:Y:S02]  /*60b0*/  ISETP.NE.U32.OR P6, PT, R0, 0x1, !P1 ;  /* 0x000000010000780c */ /* 0x000fe40004fc5470 */
[----:B------:R-:W-:Y:S02]  /*60c0*/  CS2R R102, SRZ ;  /* 0x0000000000667805 */ /* 0x000fe4000001ff00 */
[----:B------:R-:W-:Y:S02]  /*60d0*/  PLOP3.LUT P2, PT, PT, PT, UP1, 0x80, 0x8 ;  /* 0x000000000008781c */ /* 0x000fe40003f4f018 */
[----:B------:R-:W-:Y:S02]  /*60e0*/  CS2R R100, SRZ ;  /* 0x0000000000647805 */ /* 0x000fe4000001ff00 */
[----:B------:R-:W-:Y:S02]  /*60f0*/  SEL R0, RZ, 0xffffffff, P4 ;  /* 0xffffffffff007807 */ /* 0x000fe40002000000 */
[----:B------:R-:W-:Y:S03]  /*6100*/  P2R R104, PR, RZ, 0x40 ;  /* 0x00000040ff687803 */ /* 0x000fe60000000000 */
[----:B------:R-:W-:Y:S04]  /*6110*/  @P6 SHF.L.U32 R2, R159, 0x1f, RZ ;  /* 0x0000001f9f026819 */ /* 0x000fe800000006ff */
[----:B------:R-:W-:Y:S01]  /*6120*/  @P2 SEL R0, R7, R0, !P3 ;  /* 0x0000000007002207 */ /* 0x000fe20005800000 */
[----:B------:R-:W1:Y:S03]  /*6130*/  @P6 SYNCS.PHASECHK.TRANS64.TRYWAIT P1, [R3+URZ+0x180], R2 ;  /* 0x00018002030065a7 */ /* 0x000e6600080211ff */
[----:B------:R-:W-:Y:S04]  /*6140*/  LOP3.LUT R0, R0, 0x1, RZ, 0xc0, !PT ;  /* 0x0000000100007812 */ /* 0x000fe800078ec0ff */
[----:B------:R-:W-:Y:S04]  /*6150*/  ISETP.NE.U32.AND P5, PT, R0, 0x1, PT ;  /* 0x000000010000780c */ /* 0x000fe80003fa5070 */
[----:B------:R-:W-:Y:S01]  /*6160*/  P2R R118, PR, RZ, 0x20 ;  /* 0x00000020ff767803 */ /* 0x000fe20000000000 */
[----:B------:R3:W4:Y:S01]  /*6170*/  SYNCS.PHASECHK.TRANS64.TRYWAIT P0, [R116+URZ+0x1d0], R5 ;  /* 0x0001d005740075a7 */ /* 0x00072200080011ff */
[----:B-1----:R-:W-:Y:S01]  /*6180*/  @P6 SEL R117, RZ, 0x1, !P1 ;  /* 0x00000001ff756807 */ /* 0x002fe20004800000 */
[----:B---3--:R-:W-:Y:S06]  /*6190*/  @!P6 BRA `(.L_x_108) ;  /* 0x0000000000a0e947 */ /* 0x008fec0003800000 */
[----:B------:R-:W-:Y:S01]  /*61a0*/  @P5 IMAD R7, R160, 0x2000, R153 ;  /* 0x00002000a0075824 */ /* 0x000fe200078e0299 */
[----:B------:R-:W-:Y:S01]  /*61b0*/  ISETP.NE.AND P1, PT, R117, RZ, PT ;  /* 0x000000ff7500720c */ /* 0x000fe20003f25270 */
[----:B------:R-:W-:Y:S01]  /*61c0*/  BSSY B0, `(.L_x_109) ;  /* 0x0000011000007945 */ /* 0x000fe20003800000 */
[----:B------:R-:W-:Y:S01]  /*61d0*/  CS2R R102, SRZ ;  /* 0x0000000000667805 */ /* 0x000fe2000001ff00 */
[----:B------:R-:W-:Y:S01]  /*61e0*/  @P5 VIADD R2, R7, UR49 ;  /* 0x0000003107025c36 */ /* 0x000fe20008000000 */
[----:B------:R-:W-:Y:S02]  /*61f0*/  CS2R R100, SRZ ;  /* 0x0000000000647805 */ /* 0x000fe4000001ff00 */
[----:B------:R-:W-:Y:S02]  /*6200*/  CS2R R90, SRZ ;  /* 0x00000000005a7805 */ /* 0x000fe4000001ff00 */
[----:B------:R-:W-:Y:S01]  /*6210*/  CS2R R88, SRZ ;  /* 0x0000000000587805 */ /* 0x000fe2000001ff00 */
[--C-:B------:R-:W-:Y:S01]  /*6220*/  @P5 IMAD.IADD R6, R165, 0x1, R2.reuse ;  /* 0x00000001a5065824 */ /* 0x100fe200078e0202 */
[----:B------:R-:W-:Y:S01]  /*6230*/  CS2R R94, SRZ ;  /* 0x00000000005e7805 */ /* 0x000fe2000001ff00 */
[--C-:B------:R-:W-:Y:S01]  /*6240*/  @P5 IMAD.IADD R4, R164, 0x1, R2.reuse ;  /* 0x00000001a4045824 */ /* 0x100fe200078e0202 */
[----:B------:R-:W-:Y:S01]  /*6250*/  CS2R R92, SRZ ;  /* 0x00000000005c7805 */ /* 0x000fe2000001ff00 */
[----:B------:R-:W-:Y:S01]  /*6260*/  @P5 IMAD R2, R163, 0x10, R2 ;  /* 0x00000010a3025824 */ /* 0x000fe200078e0202 */
[----:B------:R-:W-:Y:S02]  /*6270*/  CS2R R98, SRZ ;  /* 0x0000000000627805 */ /* 0x000fe4000001ff00 */
[----:B------:R-:W-:Y:S01]  /*6280*/  CS2R R96, SRZ ;  /* 0x0000000000607805 */ /* 0x000fe2000001ff00 */
[----:B------:R-:W-:Y:S06]  /*6290*/  @P1 BRA `(.L_x_110) ;  /* 0x00000000000c1947 */ /* 0x000fec0003800000 */
[----:B------:R-:W-:Y:S04]  /*62a0*/  SHF.L.U32 R0, R159, 0x1f, RZ ;  /* 0x0000001f9f007819 */ /* 0x000fe800000006ff */
[----:B------:R-:W1:Y:S02]  /*62b0*/  SYNCS.PHASECHK.TRANS64.TRYWAIT P1, [R3+URZ+0x180], R0 ;  /* 0x00018000030075a7 */ /* 0x000e6400080211ff */
[----:B-1----:R-:W-:Y:S05]  /*62c0*/  @!P1 BRA `(.L_x_111) ;  /* 0x0000003c00349947 */ /* 0x002fea0003800000 */
.L_x_110:
[----:B------:R-:W-:Y:S05]  /*62d0*/  BSYNC B0 ;  /* 0x0000000000007941 */ /* 0x000fea0003800000 */
.L_x_109:
[----:B------:R-:W-:Y:S01]  /*62e0*/  ISETP.NE.AND P1, PT, R118, RZ, PT ;  /* 0x000000ff7600720c */ /* 0x000fe20003f25270 */
[----:B-1----:R-:W-:Y:S02]  /*62f0*/  VIADD R3, R3, 0x190 ;  /* 0x0000019003037836 */ /* 0x002fe40000000000 */
[----:B------:R-:W-:Y:S02]  /*6300*/  IMAD.U32 R0, RZ, RZ, UR37 ;  /* 0x00000025ff007e24 */ /* 0x000fe4000f8e00ff */
[----:B------:R-:W-:Y:S03]  /*6310*/  VIADD R160, R160, 0x1 ;  /* 0x00000001a0a07836 */ /* 0x000fe60000000000 */
[----:B------:R-:W-:Y:S05]  /*6320*/  PRMT R0, R0, 0x654, R3 ;  /* 0x0000065400007816 */ /* 0x000fea0000000003 */
[----:B------:R1:W3:Y:S04]  /*6330*/  @P1 LDS.128 R100, [R7+UR49+0x400] ;  /* 0x0004003107641984 */ /* 0x0002e80008000c00 */
[----:B------:R1:W1:Y:S04]  /*6340*/  @P1 LDS.128 R88, [R6+0x400] ;  /* 0x0004000006581984 */ /* 0x0002680000000c00 */
[----:B------:R1:W1:Y:S04]  /*6350*/  @P1 LDS.128 R92, [R4+0x400] ;  /* 0x00040000045c1984 */ /* 0x0002680000000c00 */
[----:B------:R1:W1:Y:S01]  /*6360*/  @P1 LDS.128 R96, [R2+0x400] ;  /* 0x0004000002601984 */ /* 0x0002620000000c00 */
[C---:B------:R-:W-:Y:S01]  /*6370*/  ISETP.NE.AND P1, PT, R160.reuse, 0x2, PT ;  /* 0x00000002a000780c */ /* 0x040fe20003f25270 */
[----:B------:R-:W-:Y:S01]  /*6380*/  @!PT LDS RZ, [RZ] ;  /* 0x00000000fffff984 */ /* 0x000fe20000000800 */
[----:B------:R-:W-:Y:S01]  /*6390*/  @!PT LDS RZ, [RZ] ;  /* 0x00000000fffff984 */ /* 0x000fe20000000800 */
[----:B------:R-:W-:Y:S01]  /*63a0*/  @!PT LDS RZ, [RZ] ;  /* 0x00000000fffff984 */ /* 0x000fe20000000800 */
[----:B------:R-:W-:Y:S01]  /*63b0*/  @!PT LDS RZ, [RZ] ;  /* 0x00000000fffff984 */ /* 0x000fe20000000800 */
[----:B------:R5:W-:Y:S06]  /*63c0*/  MEMBAR.ALL.CTA ;  /* 0x0000000000007992 */ /* 0x000bec0000008000 */
[----:B-----5:R-:W5:Y:S01]  /*63d0*/  FENCE.VIEW.ASYNC.S ;  /* 0x00000000000073c6 */ /* 0x020f620000000000 */
[----:B------:R-:W-:Y:S01]  /*63e0*/  SEL R160, R160, RZ, P1 ;  /* 0x000000ffa0a07207 */ /* 0x000fe20000800000 */
[----:B-----5:R5:W-:Y:S02]  /*63f0*/  SYNCS.ARRIVE.TRANS64.RED.A1T0 RZ, [R0+URZ], RZ ;  /* 0x000000ff00ff79a7 */ /* 0x020be400081004ff */
[----:B-----5:R-:W-:Y:S04]  /*6400*/  SEL R0, RZ, 0x1, P1 ;  /* 0x00000001ff007807 */ /* 0x020fe80000800000 */
[----:B---3--:R-:W-:Y:S02]  /*6410*/  LOP3.LUT R159, R159, R0, RZ, 0x3c, !PT ;  /* 0x000000009f9f7212 */ /* 0x008fe400078e3cff */
.L_x_108:
[----:B------:R-:W-:Y:S05]  /*6420*/  BSYNC B1 ;  /* 0x0000000000017941 */ /* 0x000fea0003800000 */
.L_x_107:
[----:B------:R-:W-:Y:S04]  /*6430*/  SHF.R.U32.HI R3, RZ, 0x15, R80 ;  /* 0x00000015ff037819 */ /* 0x000fe80000011650 */
[----:B------:R-:W-:Y:S01]  /*6440*/  LOP3.LUT P1, RZ, R3, 0x3, R154, 0x48, !PT ;  /* 0x0000000303ff7812 */ /* 0x000fe2000782489a */
[----:B------:R-:W-:Y:S01]  /*6450*/  @!UPT UIADD3 URZ, UPT, UPT, URZ, URZ, URZ ;  /* 0x000000fffffff290 */ /* 0x000fe2000fffe0ff */
[----:B----4-:R-:W-:Y:S11]  /*6460*/  @P0 BRA `(.L_x_112) ;  /* 0x0000000000080947 */ /* 0x010ff60003800000 */
[----:B------:R-:W3:Y:S02]  /*6470*/  SYNCS.PHASECHK.TRANS64.TRYWAIT P0, [R116+URZ+0x1d0], R5 ;  /* 0x0001d005740075a7 */ /* 0x000ee400080011ff */
[----:B---3--:R-:W-:Y:S05]  /*6480*/  @!P0 BRA `(.L_x_113) ;  /* 0x0000003800d88947 */ /* 0x008fea0003800000 */
.L_x_112:
[----:B------:R-:W-:Y:S05]  /*6490*/  @!P1 BRA `(.L_x_114) ;  /* 0x0000000000409947 */ /* 0x000fea0003800000 */
[----:B------:R-:W3:Y:S01]  /*64a0*/  LDCU.64 UR8, c[0x4][0x70] ;  /* 0x01000e00ff0877ac */ /* 0x000ee20008000a00 */
[----:B------:R-:W-:Y:S01]  /*64b0*/  MOV R3, 0x0 ;  /* 0x0000000000037802 */ /* 0x000fe20000000f00 */
[----:B------:R-:W-:Y:S02]  /*64c0*/  HFMA2 R12, -RZ, RZ, 0, 5.9604644775390625e-08 ;  /* 0x00000001ff0c7431 */ /* 0x000fe400000001ff */
[----:B------:R-:W-:Y:S02]  /*64d0*/  IMAD.MOV.U32 R8, RZ, RZ, 0x192 ;  /* 0x00000192ff087424 */ /* 0x000fe400078e00ff */
[----:B------:R-:W-:Y:S01]  /*64e0*/  IMAD.MOV.U32 R13, RZ, RZ, RZ ;  /* 0x000000ffff0d7224 */ /* 0x000fe200078e00ff */
[----:B------:R-:W4:Y:S01]  /*64f0*/  LDCU.64 UR6, c[0x4][0x78] ;  /* 0x01000f00ff0677ac */ /* 0x000f220008000a00 */
[----:B-1----:R-:W1:Y:S01]  /*6500*/  LDC.64 R2, c[0x4][R3] ;  /* 0x0100000003027b82 */ /* 0x002e620000000a00 */
[----:B------:R-:W5:Y:S01]  /*6510*/  LDCU.64 UR4, c[0x4][0x10] ;  /* 0x01000200ff0477ac */ /* 0x000f620008000a00 */
[----:B---3--:R-:W-:Y:S01]  /*6520*/  MOV R5, UR9 ;  /* 0x0000000900057c02 */ /* 0x008fe20008000f00 */
[----:B------:R-:W-:Y:S01]  /*6530*/  IMAD.U32 R4, RZ, RZ, UR8 ;  /* 0x00000008ff047e24 */ /* 0x000fe2000f8e00ff */
[----:B----4-:R-:W-:Y:S01]  /*6540*/  MOV R7, UR7 ;  /* 0x0000000700077c02 */ /* 0x010fe20008000f00 */
[----:B------:R-:W-:Y:S01]  /*6550*/  IMAD.U32 R6, RZ, RZ, UR6 ;  /* 0x00000006ff067e24 */ /* 0x000fe2000f8e00ff */
[----:B-----5:R-:W-:Y:S01]  /*6560*/  MOV R11, UR5 ;  /* 0x00000005000b7c02 */ /* 0x020fe20008000f00 */
[----:B------:R-:W-:Y:S02]  /*6570*/  IMAD.U32 R10, RZ, RZ, UR4 ;  /* 0x00000004ff0a7e24 */ /* 0x000fe4000f8e00ff */
[----:B------:R-:W-:Y:S07]  /*6580*/  LEPC R20, `(.L_x_114) ;  /* 0x000000001014794e */ /* 0x000fee0000000000 */
[----:B-12---:R-:W-:Y:S05]  /*6590*/  CALL.ABS.NOINC R2 ;  /* 0x0000000002007343 */ /* 0x006fea0003c00000 */
.L_x_114:
[----:B------:R-:W-:Y:S01]  /*65a0*/  SHF.L.U32 R83, R100, 0x10, RZ ;  /* 0x0000001064537819 */ /* 0x000fe200000006ff */
[----:B------:R-:W-:Y:S05]  /*65b0*/  WARPSYNC.ALL ;  /* 0x0000000000007948 */ /* 0x000fea0003800000 */
[----:B------:R-:W-:Y:S01]  /*65c0*/  R2UR UR4, R80 ;  /* 0x00000000500472ca */ /* 0x000fe200000e0000 */
[----:B------:R-:W-:Y:S01]  /*65d0*/  BSSY.RECONVERGENT B0, `(.L_x_115) ;  /* 0x0000121000007945 */ /* 0x000fe20003800200 */
[----:B------:R-:W-:Y:S02]  /*65e0*/  ISETP.NE.AND P6, PT, R104, RZ, PT ;  /* 0x000000ff6800720c */ /* 0x000fe40003fc5270 */
[----:B------:R-:W-:Y:S02]  /*65f0*/  IADD3 R119, PT, PT, R153, UR49, RZ ;  /* 0x0000003199777c10 */ /* 0x000fe4000fffe0ff */
[----:B------:R-:W-:Y:S02]  /*6600*/  SHF.L.U32 R124, R163, 0x4, RZ ;  /* 0x00000004a37c7819 */ /* 0x000fe400000006ff */
[-C--:B------:R-:W-:Y:S02]  /*6610*/  IADD3 R172, PT, PT, R165, R119.reuse, RZ ;  /* 0x00000077a5ac7210 */ /* 0x080fe40007ffe0ff */
[----:B------:R-:W-:Y:S02]  /*6620*/  IADD3 R171, PT, PT, R164, R119, RZ ;  /* 0x00000077a4ab7210 */ /* 0x000fe40007ffe0ff */
[----:B------:R-:W-:Y:S01]  /*6630*/  IADD3 R170, PT, PT, R119, R124, RZ ;  /* 0x0000007c77aa7210 */ /* 0x000fe20007ffe0ff */
[----:B-1-3--:R-:W2:Y:S01]  /*6640*/  LDTM.x64 R4, tmem[UR4] ;  /* 0x00000004000479ee */ /* 0x00aea20008340000 */
[C---:B------:R-:W-:Y:S02]  /*6650*/  PRMT R81, R100.reuse, 0x8880, RZ ;  /* 0x0000888064517816 */ /* 0x040fe400000000ff */
[----:B------:R-:W-:Y:S02]  /*6660*/  SHF.R.S32.HI R83, RZ, 0x18, R83 ;  /* 0x00000018ff537819 */ /* 0x000fe40000011453 */
[----:B------:R-:W-:Y:S02]  /*6670*/  SHF.R.S32.HI R86, RZ, 0x18, R101 ;  /* 0x00000018ff567819 */ /* 0x000fe40000011465 */
[----:B------:R-:W-:Y:S02]  /*6680*/  SHF.L.U32 R84, R100, 0x8, RZ ;  /* 0x0000000864547819 */ /* 0x000fe400000006ff */
[----:B------:R-:W-:Y:S02]  /*6690*/  SHF.L.U32 R85, R101, 0x8, RZ ;  /* 0x0000000865557819 */ /* 0x000fe400000006ff */
[----:B------:R-:W-:Y:S02]  /*66a0*/  SHF.R.S32.HI R84, RZ, 0x18, R84 ;  /* 0x00000018ff547819 */ /* 0x000fe40000011454 */
[----:B------:R-:W-:Y:S02]  /*66b0*/  SHF.R.S32.HI R85, RZ, 0x18, R85 ;  /* 0x00000018ff557819 */ /* 0x000fe40000011455 */
[----:B------:R-:W-:Y:S02]  /*66c0*/  SHF.L.U32 R87, R98, 0x8, RZ ;  /* 0x0000000862577819 */ /* 0x000fe400000006ff */
[----:B------:R-:W-:Y:S02]  /*66d0*/  ISETP.NE.AND P0, PT, R167, RZ, PT ;  /* 0x000000ffa700720c */ /* 0x000fe40003f05270 */
[----:B------:R-:W-:Y:S02]  /*66e0*/  SHF.R.S32.HI R87, RZ, 0x18, R87 ;  /* 0x00000018ff577819 */ /* 0x000fe40000011457 */
[----:B------:R-:W-:Y:S02]  /*66f0*/  LEA R125, R160, UR49, 0x3 ;  /* 0x00000031a07d7c11 */ /* 0x000fe4000f8e18ff */
[----:B------:R-:W-:Y:S01]  /*6700*/  @P6 SHF.L.U32 R126, R159, 0x1f, RZ ;  /* 0x0000001f9f7e6819 */ /* 0x000fe200000006ff */
[C---:B--2---:R-:W-:Y:S02]  /*6710*/  IMAD R0, R78.reuse, R4, RZ ;  /* 0x000000044e007224 */ /* 0x044fe400078e02ff */
[C---:B------:R-:W-:Y:S02]  /*6720*/  IMAD R2, R78.reuse, R5, RZ ;  /* 0x000000054e027224 */ /* 0x040fe400078e02ff */
[----:B------:R-:W-:Y:S02]  /*6730*/  IMAD R3, R78, R6, RZ ;  /* 0x000000064e037224 */ /* 0x000fe400078e02ff */
[-C--:B------:R-:W-:Y:S01]  /*6740*/  IMAD R0, R81, R82.reuse, R0 ;  /* 0x0000005251007224 */ /* 0x080fe200078e0200 */
[----:B------:R-:W-:Y:S01]  /*6750*/  SHF.R.S32.HI R81, RZ, 0x18, R100 ;  /* 0x00000018ff517819 */ /* 0x000fe20000011464 */
[-C--:B------:R-:W-:Y:S01]  /*6760*/  IMAD R2, R83, R82.reuse, R2 ;  /* 0x0000005253027224 */ /* 0x080fe200078e0202 */
[C---:B------:R-:W-:Y:S01]  /*6770*/  PRMT R83, R101.reuse, 0x8880, RZ ;  /* 0x0000888065537816 */ /* 0x040fe200000000ff */
[----:B------:R-:W-:Y:S01]  /*6780*/  IMAD R3, R84, R82, R3 ;  /* 0x0000005254037224 */ /* 0x000fe200078e0203 */
[----:B------:R-:W-:Y:S01]  /*6790*/  SHF.L.U32 R84, R101, 0x10, RZ ;  /* 0x0000001065547819 */ /* 0x000fe200000006ff */
[C---:B------:R-:W-:Y:S02]  /*67a0*/  IMAD R7, R78.reuse, R7, RZ ;  /* 0x000000074e077224 */ /* 0x040fe400078e02ff */
[C---:B------:R-:W-:Y:S01]  /*67b0*/  IMAD R4, R78.reuse, R8, RZ ;  /* 0x000000084e047224 */ /* 0x040fe200078e02ff */
[----:B------:R-:W-:Y:S01]  /*67c0*/  SHF.R.S32.HI R84, RZ, 0x18, R84 ;  /* 0x00000018ff547819 */ /* 0x000fe20000011454 */
[----:B------:R-:W-:Y:S02]  /*67d0*/  IMAD R5, R78, R9, RZ ;  /* 0x000000094e057224 */ /* 0x000fe400078e02ff */
[----:B------:R-:W-:Y:S01]  /*67e0*/  IMAD R7, R81, R82, R7 ;  /* 0x0000005251077224 */ /* 0x000fe200078e0207 */
[----:B------:R-:W-:Y:S01]  /*67f0*/  PRMT R81, R102, 0x8880, RZ ;  /* 0x0000888066517816 */ /* 0x000fe200000000ff */
[----:B------:R-:W-:Y:S02]  /*6800*/  IMAD R6, R78, R10, RZ ;  /* 0x0000000a4e067224 */ /* 0x000fe400078e02ff */
[-C--:B------:R-:W-:Y:S01]  /*6810*/  IMAD R4, R83, R82.reuse, R4 ;  /* 0x0000005253047224 */ /* 0x080fe200078e0204 */
[----:B------:R-:W-:Y:S01]  /*6820*/  I2IP.S8.S32.SAT R105, R7, R3, RZ ;  /* 0x0000000307697239 */ /* 0x000fe200000014ff */
[----:B------:R-:W-:Y:S01]  /*6830*/  IMAD R5, R84, R82, R5 ;  /* 0x0000005254057224 */ /* 0x000fe200078e0205 */
[----:B------:R-:W-:Y:S01]  /*6840*/  SHF.L.U32 R83, R102, 0x10, RZ ;  /* 0x0000001066537819 */ /* 0x000fe200000006ff */
[----:B------:R-:W-:Y:S01]  /*6850*/  IMAD R11, R78, R11, RZ ;  /* 0x0000000b4e0b7224 */ /* 0x000fe200078e02ff */
[----:B------:R-:W-:Y:S01]  /*6860*/  I2IP.S8.S32.SAT R104, R2, R0, R105 ;  /* 0x0000000002687239 */ /* 0x000fe20000001469 */
[----:B------:R-:W-:Y:S01]  /*6870*/  IMAD R6, R85, R82, R6 ;  /* 0x0000005255067224 */ /* 0x000fe200078e0206 */
[----:B------:R-:W-:Y:S01]  /*6880*/  SHF.R.S32.HI R83, RZ, 0x18, R83 ;  /* 0x00000018ff537819 */ /* 0x000fe20000011453 */
[----:B------:R-:W-:Y:S01]  /*6890*/  IMAD R8, R78, R12, RZ ;  /* 0x0000000c4e087224 */ /* 0x000fe200078e02ff */
[----:B------:R-:W-:Y:S01]  /*68a0*/  SHF.L.U32 R85, R102, 0x8, RZ ;  /* 0x0000000866557819 */ /* 0x000fe200000006ff */
[----:B------:R-:W-:Y:S02]  /*68b0*/  IMAD R9, R78, R13, RZ ;  /* 0x0000000d4e097224 */ /* 0x000fe400078e02ff */
[----:B------:R-:W-:Y:S01]  /*68c0*/  IMAD R11, R86, R82, R11 ;  /* 0x00000052560b7224 */ /* 0x000fe200078e020b */
[----:B------:R-:W-:Y:S01]  /*68d0*/  SHF.R.S32.HI R85, RZ, 0x18, R85 ;  /* 0x00000018ff557819 */ /* 0x000fe20000011455 */
[C---:B------:R-:W-:Y:S01]  /*68e0*/  IMAD R10, R78.reuse, R14, RZ ;  /* 0x0000000e4e0a7224 */ /* 0x040fe200078e02ff */
[----:B------:R-:W-:Y:S01]  /*68f0*/  SHF.R.S32.HI R86, RZ, 0x18, R103 ;  /* 0x00000018ff567819 */ /* 0x000fe20000011467 */
[----:B------:R-:W-:Y:S01]  /*6900*/  IMAD R8, R81, R82, R8 ;  /* 0x0000005251087224 */ /* 0x000fe200078e0208 */
[----:B------:R-:W-:Y:S01]  /*6910*/  I2IP.S8.S32.SAT R106, R11, R6, RZ ;  /* 0x000000060b6a7239 */ /* 0x000fe200000014ff */
[----:B------:R-:W-:Y:S01]  /*6920*/  IMAD R9, R83, R82, R9 ;  /* 0x0000005253097224 */ /* 0x000fe200078e0209 */
[C---:B------:R-:W-:Y:S01]  /*6930*/  PRMT R83, R103.reuse, 0x8880, RZ ;  /* 0x0000888067537816 */ /* 0x040fe200000000ff */
[----:B------:R-:W-:Y:S01]  /*6940*/  IMAD.U32 R84, R103, 0x10000, RZ ;  /* 0x0001000067547824 */ /* 0x000fe200078e00ff */
[----:B------:R-:W-:Y:S01]  /*6950*/  I2IP.S8.S32.SAT R105, R5, R4, R106 ;  /* 0x0000000405697239 */ /* 0x000fe2000000146a */
[C---:B------:R-:W-:Y:S01]  /*6960*/  IMAD R15, R78.reuse, R15, RZ ;  /* 0x0000000f4e0f7224 */ /* 0x040fe200078e02ff */
[----:B------:R-:W-:Y:S01]  /*6970*/  SHF.R.S32.HI R81, RZ, 0x18, R102 ;  /* 0x00000018ff517819 */ /* 0x000fe20000011466 */
[----:B------:R-:W-:Y:S01]  /*6980*/  IMAD R10, R85, R82, R10 ;  /* 0x00000052550a7224 */ /* 0x000fe200078e020a */
[----:B------:R-:W-:Y:S01]  /*6990*/  SHF.R.S32.HI R84, RZ, 0x18, R84 ;  /* 0x00000018ff547819 */ /* 0x000fe20000011454 */
[C---:B------:R-:W-:Y:S01]  /*69a0*/  IMAD R12, R78.reuse, R16, RZ ;  /* 0x000000104e0c7224 */ /* 0x040fe200078e02ff */
[----:B------:R-:W-:Y:S01]  /*69b0*/  SHF.L.U32 R85, R103, 0x8, RZ ;  /* 0x0000000867557819 */ /* 0x000fe200000006ff */
[----:B------:R-:W-:Y:S02]  /*69c0*/  IMAD R13, R78, R17, RZ ;  /* 0x000000114e0d7224 */ /* 0x000fe400078e02ff */
[----:B------:R-:W-:Y:S01]  /*69d0*/  IMAD R15, R81, R82, R15 ;  /* 0x00000052510f7224 */ /* 0x000fe200078e020f */
[----:B------:R-:W-:Y:S01]  /*69e0*/  PRMT R81, R88, 0x8880, RZ ;  /* 0x0000888058517816 */ /* 0x000fe200000000ff */
[----:B------:R-:W-:Y:S01]  /*69f0*/  IMAD R14, R78, R18, RZ ;  /* 0x000000124e0e7224 */ /* 0x000fe200078e02ff */
[----:B------:R-:W-:Y:S01]  /*6a00*/  SHF.R.S32.HI R85, RZ, 0x18, R85 ;  /* 0x00000018ff557819 */ /* 0x000fe20000011455 */
[----:B------:R-:W-:Y:S01]  /*6a10*/  IMAD R12, R83, R82, R12 ;  /* 0x00000052530c7224 */ /* 0x000fe200078e020c */
[----:B------:R-:W-:Y:S01]  /*6a20*/  I2IP.S8.S32.SAT R106, R15, R10, RZ ;  /* 0x0000000a0f6a7239 */ /* 0x000fe200000014ff */
[----:B------:R-:W-:Y:S01]  /*6a30*/  IMAD R13, R84, R82, R13 ;  /* 0x00000052540d7224 */ /* 0x000fe200078e020d */
[----:B------:R-:W-:Y:S01]  /*6a40*/  SHF.L.U32 R83, R88, 0x10, RZ ;  /* 0x0000001058537819 */ /* 0x000fe200000006ff */
[C---:B------:R-:W-:Y:S01]  /*6a50*/  IMAD R19, R78.reuse, R19, RZ ;  /* 0x000000134e137224 */ /* 0x040fe200078e02ff */
[----:B------:R-:W-:Y:S01]  /*6a60*/  I2IP.S8.S32.SAT R106, R9, R8, R106 ;  /* 0x00000008096a7239 */ /* 0x000fe2000000146a */
[----:B------:R-:W-:Y:S01]  /*6a70*/  IMAD R14, R85, R82, R14 ;  /* 0x00000052550e7224 */ /* 0x000fe200078e020e */
[----:B------:R-:W-:Y:S01]  /*6a80*/  SHF.R.S32.HI R83, RZ, 0x18, R83 ;  /* 0x00000018ff537819 */ /* 0x000fe20000011453 */
[C---:B------:R-:W-:Y:S01]  /*6a90*/  IMAD R16, R78.reuse, R20, RZ ;  /* 0x000000144e107224 */ /* 0x040fe200078e02ff */
[----:B------:R-:W-:Y:S01]  /*6aa0*/  SHF.L.U32 R84, R89, 0x10, RZ ;  /* 0x0000001059547819 */ /* 0x000fe200000006ff */
[----:B------:R-:W-:Y:S01]  /*6ab0*/  IMAD R17, R78, R21, RZ ;  /* 0x000000154e117224 */ /* 0x000fe200078e02ff */
[----:B------:R-:W-:Y:S01]  /*6ac0*/  SHF.L.U32 R85, R88, 0x8, RZ ;  /* 0x0000000858557819 */ /* 0x000fe200000006ff */
[----:B------:R-:W-:Y:S01]  /*6ad0*/  IMAD R19, R86, R82, R19 ;  /* 0x0000005256137224 */ /* 0x000fe200078e0213 */
[----:B------:R-:W-:Y:S01]  /*6ae0*/  SHF.R.S32.HI R84, RZ, 0x18, R84 ;  /* 0x00000018ff547819 */ /* 0x000fe20000011454 */
[C---:B------:R-:W-:Y:S01]  /*6af0*/  IMAD R18, R78.reuse, R22, RZ ;  /* 0x000000164e127224 */ /* 0x040fe200078e02ff */
[----:B------:R-:W-:Y:S01]  /*6b00*/  SHF.R.S32.HI R85, RZ, 0x18, R85 ;  /* 0x00000018ff557819 */ /* 0x000fe20000011455 */
[----:B------:R-:W-:Y:S01]  /*6b10*/  IMAD R16, R81, R82, R16 ;  /* 0x0000005251107224 */ /* 0x000fe200078e0210 */
[----:B------:R-:W-:Y:S01]  /*6b20*/  I2IP.S8.S32.SAT R107, R19, R14, RZ ;  /* 0x0000000e136b7239 */ /* 0x000fe200000014ff */
[-C--:B------:R-:W-:Y:S01]  /*6b30*/  IMAD R17, R83, R82.reuse, R17 ;  /* 0x0000005253117224 */ /* 0x080fe200078e0211 */
[----:B------:R-:W-:Y:S01]  /*6b40*/  PRMT R83, R89, 0x8880, RZ ;  /* 0x0000888059537816 */ /* 0x000fe200000000ff */
[C---:B------:R-:W-:Y:S01]  /*6b50*/  IMAD R23, R78.reuse, R23, RZ ;  /* 0x000000174e177224 */ /* 0x040fe200078e02ff */
[----:B------:R-:W-:Y:S01]  /*6b60*/  SHF.R.S32.HI R81, RZ, 0x18, R88 ;  /* 0x00000018ff517819 */ /* 0x000fe20000011458 */
[----:B------:R-:W-:Y:S01]  /*6b70*/  IMAD R18, R85, R82, R18 ;  /* 0x0000005255127224 */ /* 0x000fe200078e0212 */
[----:B------:R-:W-:Y:S01]  /*6b80*/  SHF.L.U32 R85, R89, 0x8, RZ ;  /* 0x0000000859557819 */ /* 0x000fe200000006ff */
[C---:B------:R-:W-:Y:S01]  /*6b90*/  IMAD R20, R78.reuse, R24, RZ ;  /* 0x000000184e147224 */ /* 0x040fe200078e02ff */
[----:B------:R-:W-:Y:S01]  /*6ba0*/  I2IP.S8.S32.SAT R107, R13, R12, R107 ;  /* 0x0000000c0d6b7239 */ /* 0x000fe2000000146b */
[----:B------:R-:W-:Y:S01]  /*6bb0*/  IMAD R21, R78, R25, RZ ;  /* 0x000000194e157224 */ /* 0x000fe200078e02ff */
[----:B------:R-:W-:Y:S01]  /*6bc0*/  SHF.R.S32.HI R85, RZ, 0x18, R85 ;  /* 0x00000018ff557819 */ /* 0x000fe20000011455 */
[----:B------:R-:W-:Y:S01]  /*6bd0*/  IMAD R23, R81, R82, R23 ;  /* 0x0000005251177224 */ /* 0x000fe200078e0217 */
[----:B------:R-:W-:Y:S01]  /*6be0*/  PRMT R81, R90, 0x8880, RZ ;  /* 0x000088805a517816 */ /* 0x000fe200000000ff */
[----:B------:R-:W-:Y:S01]  /*6bf0*/  IMAD R22, R78, R26, RZ ;  /* 0x0000001a4e167224 */ /* 0x000fe200078e02ff */
[----:B------:R1:W-:Y:S01]  /*6c00*/  STS.128 [R153+UR49+0x4400], R104 ;  /* 0x0044006899007988 */ /* 0x0003e20008000c31 */
[----:B------:R-:W-:Y:S01]  /*6c10*/  IMAD R20, R83, R82, R20 ;  /* 0x0000005253147224 */ /* 0x000fe200078e0214 */
[----:B------:R-:W-:Y:S01]  /*6c20*/  I2IP.S8.S32.SAT R108, R23, R18, RZ ;  /* 0x00000012176c7239 */ /* 0x000fe200000014ff */
[----:B------:R-:W-:Y:S01]  /*6c30*/  IMAD R21, R84, R82, R21 ;  /* 0x0000005254157224 */ /* 0x000fe200078e0215 */
[----:B------:R-:W-:Y:S01]  /*6c40*/  SHF.R.S32.HI R86, RZ, 0x18, R89 ;  /* 0x00000018ff567819 */ /* 0x000fe20000011459 */
[----:B------:R-:W-:Y:S01]  /*6c50*/  IMAD.U32 R83, R90, 0x10000, RZ ;  /* 0x000100005a537824 */ /* 0x000fe200078e00ff */
[----:B------:R-:W-:Y:S01]  /*6c60*/  I2IP.S8.S32.SAT R108, R17, R16, R108 ;  /* 0x00000010116c7239 */ /* 0x000fe2000000146c */
[----:B------:R-:W-:Y:S01]  /*6c70*/  IMAD R27, R78, R27, RZ ;  /* 0x0000001b4e1b7224 */ /* 0x000fe200078e02ff */
[----:B------:R-:W-:Y:S01]  /*6c80*/  SHF.L.U32 R84, R91, 0x10, RZ ;  /* 0x000000105b547819 */ /* 0x000fe200000006ff */
[----:B------:R-:W-:Y:S01]  /*6c90*/  IMAD R22, R85, R82, R22 ;  /* 0x0000005255167224 */ /* 0x000fe200078e0216 */
[----:B------:R-:W-:Y:S01]  /*6ca0*/  SHF.L.U32 R85, R90, 0x8, RZ ;  /* 0x000000085a557819 */ /* 0x000fe200000006ff */
[C---:B------:R-:W-:Y:S01]  /*6cb0*/  IMAD R24, R78.reuse, R28, RZ ;  /* 0x0000001c4e187224 */ /* 0x040fe200078e02ff */
[----:B------:R-:W-:Y:S01]  /*6cc0*/  SHF.R.S32.HI R83, RZ, 0x18, R83 ;  /* 0x00000018ff537819 */ /* 0x000fe20000011453 */
[----:B------:R-:W-:Y:S01]  /*6cd0*/  IMAD R25, R78, R29, RZ ;  /* 0x0000001d4e197224 */ /* 0x000fe200078e02ff */
[----:B------:R-:W-:Y:S01]  /*6ce0*/  SHF.R.S32.HI R84, RZ, 0x18, R84 ;  /* 0x00000018ff547819 */ /* 0x000fe20000011454 */
[----:B------:R-:W-:Y:S01]  /*6cf0*/  IMAD R27, R86, R82, R27 ;  /* 0x00000052561b7224 */ /* 0x000fe200078e021b */
[----:B------:R-:W-:Y:S01]  /*6d00*/  SHF.R.S32.HI R85, RZ, 0x18, R85 ;  /* 0x00000018ff557819 */ /* 0x000fe20000011455 */
[C---:B------:R-:W-:Y:S01]  /*6d10*/  IMAD R26, R78.reuse, R30, RZ ;  /* 0x0000001e4e1a7224 */ /* 0x040fe200078e02ff */
[----:B------:R-:W-:Y:S01]  /*6d20*/  SHF.R.S32.HI R86, RZ, 0x18, R91 ;  /* 0x00000018ff567819 */ /* 0x000fe2000001145b */
[----:B------:R-:W-:Y:S01]  /*6d30*/  IMAD R24, R81, R82, R24 ;  /* 0x0000005251187224 */ /* 0x000fe200078e0218 */
[----:B------:R-:W-:Y:S01]  /*6d40*/  I2IP.S8.S32.SAT R109, R27, R22, RZ ;  /* 0x000000161b6d7239 */ /* 0x000fe200000014ff */
[----:B------:R-:W-:Y:S01]  /*6d50*/  IMAD R25, R83, R82, R25 ;  /* 0x0000005253197224 */ /* 0x000fe200078e0219 */
[----:B------:R-:W-:Y:S01]  /*6d60*/  SHF.R.S32.HI R81, RZ, 0x18, R90 ;  /* 0x00000018ff517819 */ /* 0x000fe2000001145a */
[C---:B------:R-:W-:Y:S01]  /*6d70*/  IMAD R31, R78.reuse, R31, RZ ;  /* 0x0000001f4e1f7224 */ /* 0x040fe200078e02ff */
[----:B------:R-:W-:Y:S01]  /*6d80*/  I2IP.S8.S32.SAT R109, R21, R20, R109 ;  /* 0x00000014156d7239 */ /* 0x000fe2000000146d */
[----:B------:R-:W-:Y:S01]  /*6d90*/  IMAD R26, R85, R82, R26 ;  /* 0x00000052551a7224 */ /* 0x000fe200078e021a */
[C---:B------:R-:W-:Y:S01]  /*6da0*/  PRMT R83, R91.reuse, 0x8880, RZ ;  /* 0x000088805b537816 */ /* 0x040fe200000000ff */
[C---:B------:R-:W-:Y:S01]  /*6db0*/  IMAD R28, R78.reuse, R32, RZ ;  /* 0x000000204e1c7224 */ /* 0x040fe200078e02ff */
[----:B------:R-:W-:Y:S01]  /*6dc0*/  SHF.L.U32 R85, R91, 0x8, RZ ;  /* 0x000000085b557819 */ /* 0x000fe200000006ff */
[C---:B------:R-:W-:Y:S02]  /*6dd0*/  IMAD R29, R78.reuse, R33, RZ ;  /* 0x000000214e1d7224 */ /* 0x040fe400078e02ff */
[----:B------:R-:W-:Y:S01]  /*6de0*/  IMAD R31, R81, R82, R31 ;  /* 0x00000052511f7224 */ /* 0x000fe200078e021f */
[----:B------:R-:W-:Y:S01]  /*6df0*/  SHF.R.S32.HI R85, RZ, 0x18, R85 ;  /* 0x00000018ff557819 */ /* 0x000fe20000011455 */
[----:B------:R-:W-:Y:S01]  /*6e00*/  IMAD R30, R78, R34, RZ ;  /* 0x000000224e1e7224 */ /* 0x000fe200078e02ff */
[----:B------:R-:W-:Y:S01]  /*6e10*/  PRMT R81, R92, 0x8880, RZ ;  /* 0x000088805c517816 */ /* 0x000fe200000000ff */
[----:B------:R-:W-:Y:S01]  /*6e20*/  IMAD R28, R83, R82, R28 ;  /* 0x00000052531c7224 */ /* 0x000fe200078e021c */
[----:B------:R-:W-:Y:S01]  /*6e30*/  I2IP.S8.S32.SAT R110, R31, R26, RZ ;  /* 0x0000001a1f6e7239 */ /* 0x000fe200000014ff */
[----:B------:R-:W-:Y:S01]  /*6e40*/  IMAD R29, R84, R82, R29 ;  /* 0x00000052541d7224 */ /* 0x000fe200078e021d */
[----:B------:R-:W-:Y:S01]  /*6e50*/  SHF.L.U32 R83, R92, 0x10, RZ ;  /* 0x000000105c537819 */ /* 0x000fe200000006ff */
[----:B------:R-:W-:Y:S01]  /*6e60*/  IMAD R35, R78, R35, RZ ;  /* 0x000000234e237224 */ /* 0x000fe200078e02ff */
[----:B------:R-:W-:Y:S01]  /*6e70*/  I2IP.S8.S32.SAT R110, R25, R24, R110 ;  /* 0x00000018196e7239 */ /* 0x000fe2000000146e */
[----:B------:R-:W-:Y:S01]  /*6e80*/  IMAD R30, R85, R82, R30 ;  /* 0x00000052551e7224 */ /* 0x000fe200078e021e */
[----:B------:R-:W-:Y:S01]  /*6e90*/  SHF.L.U32 R85, R92, 0x8, RZ ;  /* 0x000000085c557819 */ /* 0x000fe200000006ff */
[C---:B------:R-:W-:Y:S01]  /*6ea0*/  IMAD R32, R78.reuse, R36, RZ ;  /* 0x000000244e207224 */ /* 0x040fe200078e02ff */
[----:B------:R-:W-:Y:S01]  /*6eb0*/  SHF.R.S32.HI R83, RZ, 0x18, R83 ;  /* 0x00000018ff537819 */ /* 0x000fe20000011453 */
[----:B------:R-:W-:Y:S01]  /*6ec0*/  IMAD R33, R78, R37, RZ ;  /* 0x000000254e217224 */ /* 0x000fe200078e02ff */
[----:B------:R-:W-:Y:S01]  /*6ed0*/  SHF.R.S32.HI R85, RZ, 0x18, R85 ;  /* 0x00000018ff557819 */ /* 0x000fe20000011455 */
[----:B------:R-:W-:Y:S01]  /*6ee0*/  IMAD R35, R86, R82, R35 ;  /* 0x0000005256237224 */ /* 0x000fe200078e0223 */
[----:B------:R-:W-:Y:S01]  /*6ef0*/  PRMT R84, R93, 0x8880, RZ ;  /* 0x000088805d547816 */ /* 0x000fe200000000ff */
[----:B------:R-:W-:Y:S01]  /*6f00*/  IMAD R34, R78, R38, RZ ;  /* 0x000000264e227224 */ /* 0x000fe200078e02ff */
[----:B------:R-:W-:Y:S01]  /*6f10*/  SHF.L.U32 R86, R96, 0x10, RZ ;  /* 0x0000001060567819 */ /* 0x000fe200000006ff */
[----:B------:R-:W-:Y:S01]  /*6f20*/  IMAD R32, R81, R82, R32 ;  /* 0x0000005251207224 */ /* 0x000fe200078e0220 */
[----:B------:R-:W-:Y:S01]  /*6f30*/  SHF.R.S32.HI R81, RZ, 0x18, R92 ;  /* 0x00000018ff517819 */ /* 0x000fe2000001145c */
[C---:B------:R-:W-:Y:S01]  /*6f40*/  IMAD R39, R78.reuse, R39, RZ ;  /* 0x000000274e277224 */ /* 0x040fe200078e02ff */
[----:B------:R-:W-:Y:S01]  /*6f50*/  I2IP.S8.S32.SAT R111, R35, R30, RZ ;  /* 0x0000001e236f7239 */ /* 0x000fe200000014ff */
[-C--:B------:R-:W-:Y:S02]  /*6f60*/  IMAD R33, R83, R82.reuse, R33 ;  /* 0x0000005253217224 */ /* 0x080fe400078e0221 */
[----:B------:R-:W-:Y:S01]  /*6f70*/  IMAD R34, R85, R82, R34 ;  /* 0x0000005255227224 */ /* 0x000fe200078e0222 */
[----:B------:R-:W-:Y:S01]  /*6f80*/  I2IP.S8.S32.SAT R111, R29, R28, R111 ;  /* 0x0000001c1d6f7239 */ /* 0x000fe2000000146f */
[C---:B------:R-:W-:Y:S01]  /*6f90*/  IMAD.U32 R83, R93.reuse, 0x10000, RZ ;  /* 0x000100005d537824 */ /* 0x040fe200078e00ff */
[----:B------:R-:W-:Y:S01]  /*6fa0*/  SHF.L.U32 R85, R93, 0x8, RZ ;  /* 0x000000085d557819 */ /* 0x000fe200000006ff */
[----:B------:R-:W-:Y:S01]  /*6fb0*/  IMAD R39, R81, R82, R39 ;  /* 0x0000005251277224 */ /* 0x000fe200078e0227 */
[----:B------:R-:W-:Y:S01]  /*6fc0*/  MOV R81, R84 ;  /* 0x0000005400517202 */ /* 0x000fe20000000f00 */
[C---:B------:R-:W-:Y:S01]  /*6fd0*/  IMAD R36, R78.reuse, R40, RZ ;  /* 0x000000284e247224 */ /* 0x040fe200078e02ff */
[----:B------:R-:W-:Y:S01]  /*6fe0*/  SHF.R.S32.HI R83, RZ, 0x18, R83 ;  /* 0x00000018ff537819 */ /* 0x000fe20000011453 */
[C---:B------:R-:W-:Y:S01]  /*6ff0*/  IMAD R37, R78.reuse, R41, RZ ;  /* 0x000000294e257224 */ /* 0x040fe200078e02ff */
[----:B------:R-:W-:Y:S01]  /*7000*/  SHF.R.S32.HI R85, RZ, 0x18, R85 ;  /* 0x00000018ff557819 */ /* 0x000fe20000011455 */
[C---:B------:R-:W-:Y:S01]  /*7010*/  IMAD R38, R78.reuse, R42, RZ ;  /* 0x0000002a4e267224 */ /* 0x040fe200078e02ff */
[----:B------:R1:W-:Y:S01]  /*7020*/  STS.128 [R172+0x4400], R108 ;  /* 0x0044006cac007388 */ /* 0x0003e20000000c00 */
[----:B------:R-:W-:Y:S01]  /*7030*/  IMAD R36, R81, R82, R36 ;  /* 0x0000005251247224 */ /* 0x000fe200078e0224 */
[----:B------:R-:W-:Y:S01]  /*7040*/  I2IP.S8.S32.SAT R112, R39, R34, RZ ;  /* 0x0000002227707239 */ /* 0x000fe200000014ff */
[-C--:B------:R-:W-:Y:S01]  /*7050*/  IMAD R37, R83, R82.reuse, R37 ;  /* 0x0000005253257224 */ /* 0x080fe200078e0225 */
[----:B------:R-:W-:Y:S01]  /*7060*/  SHF.R.S32.HI R84, RZ, 0x18, R93 ;  /* 0x00000018ff547819 */ /* 0x000fe2000001145d */
[----:B------:R-:W-:Y:S01]  /*7070*/  IMAD R43, R78, R43, RZ ;  /* 0x0000002b4e2b7224 */ /* 0x000fe200078e02ff */
[C---:B------:R-:W-:Y:S01]  /*7080*/  SHF.L.U32 R83, R94.reuse, 0x10, RZ ;  /* 0x000000105e537819 */ /* 0x040fe200000006ff */
[----:B------:R-:W-:Y:S01]  /*7090*/  IMAD R38, R85, R82, R38 ;  /* 0x0000005255267224 */ /* 0x000fe200078e0226 */
[----:B------:R-:W-:Y:S01]  /*70a0*/  PRMT R81, R94, 0x8880, RZ ;  /* 0x000088805e517816 */ /* 0x000fe200000000ff */
[----:B------:R-:W-:Y:S01]  /*70b0*/  IMAD R40, R78, R44, RZ ;  /* 0x0000002c4e287224 */ /* 0x000fe200078e02ff */
[----:B------:R-:W-:Y:S01]  /*70c0*/  SHF.L.U32 R85, R94, 0x8, RZ ;  /* 0x000000085e557819 */ /* 0x000fe200000006ff */
[----:B------:R-:W-:Y:S01]  /*70d0*/  IMAD R41, R78, R45, RZ ;  /* 0x0000002d4e297224 */ /* 0x000fe200078e02ff */
[----:B------:R-:W-:Y:S01]  /*70e0*/  SHF.R.S32.HI R83, RZ, 0x18, R83 ;  /* 0x00000018ff537819 */ /* 0x000fe20000011453 */
[----:B------:R-:W-:Y:S01]  /*70f0*/  IMAD R43, R84, R82, R43 ;  /* 0x00000052542b7224 */ /* 0x000fe200078e022b */
[----:B------:R-:W-:Y:S01]  /*7100*/  SHF.R.S32.HI R85, RZ, 0x18, R85 ;  /* 0x00000018ff557819 */ /* 0x000fe20000011455 */
[C---:B------:R-:W-:Y:S01]  /*7110*/  IMAD R42, R78.reuse, R46, RZ ;  /* 0x0000002e4e2a7224 */ /* 0x040fe200078e02ff */
[----:B------:R-:W-:Y:S01]  /*7120*/  I2IP.S8.S32.SAT R112, R33, R32, R112 ;  /* 0x0000002021707239 */ /* 0x000fe20000001470 */
[----:B------:R-:W-:Y:S01]  /*7130*/  IMAD R40, R81, R82, R40 ;  /* 0x0000005251287224 */ /* 0x000fe200078e0228 */
[----:B------:R-:W-:Y:S01]  /*7140*/  SHF.R.S32.HI R84, RZ, 0x18, R94 ;  /* 0x00000018ff547819 */ /* 0x000fe2000001145e */
[----:B------:R-:W-:Y:S01]  /*7150*/  IMAD R47, R78, R47, RZ ;  /* 0x0000002f4e2f7224 */ /* 0x000fe200078e02ff */
[----:B------:R-:W-:Y:S01]  /*7160*/  I2IP.S8.S32.SAT R113, R43, R38, RZ ;  /* 0x000000262b717239 */ /* 0x000fe200000014ff */
[-C--:B------:R-:W-:Y:S01]  /*7170*/  IMAD R41, R83, R82.reuse, R41 ;  /* 0x0000005253297224 */ /* 0x080fe200078e0229 */
[----:B------:R-:W-:Y:S01]  /*7180*/  PRMT R81, R95, 0x8880, RZ ;  /* 0x000088805f517816 */ /* 0x000fe200000000ff */
[-C--:B------:R-:W-:Y:S01]  /*7190*/  IMAD R42, R85, R82.reuse, R42 ;  /* 0x00000052552a7224 */ /* 0x080fe200078e022a */
[----:B------:R-:W-:Y:S01]  /*71a0*/  SHF.L.U32 R83, R95, 0x10, RZ ;  /* 0x000000105f537819 */ /* 0x000fe200000006ff */
[----:B------:R-:W-:Y:S01]  /*71b0*/  IMAD R47, R84, R82, R47 ;  /* 0x00000052542f7224 */ /* 0x000fe200078e022f */
[----:B------:R-:W-:Y:S01]  /*71c0*/  I2IP.S8.S32.SAT R113, R37, R36, R113 ;  /* 0x0000002425717239 */ /* 0x000fe20000001471 */
[C---:B------:R-:W-:Y:S01]  /*71d0*/  IMAD R44, R78.reuse, R48, RZ ;  /* 0x000000304e2c7224 */ /* 0x040fe200078e02ff */
[----:B------:R-:W-:Y:S01]  /*71e0*/  SHF.R.S32.HI R83, RZ, 0x18, R83 ;  /* 0x00000018ff537819 */ /* 0x000fe20000011453 */
[----:B------:R-:W-:Y:S01]  /*71f0*/  IMAD.SHL.U32 R84, R95, 0x100, RZ ;  /* 0x000001005f547824 */ /* 0x000fe200078e00ff */
[----:B------:R-:W-:Y:S01]  /*7200*/  I2IP.S8.S32.SAT R114, R47, R42, RZ ;  /* 0x0000002a2f727239 */ /* 0x000fe200000014ff */
[----:B------:R-:W-:Y:S01]  /*7210*/  IMAD R45, R78, R49, RZ ;  /* 0x000000314e2d7224 */ /* 0x000fe200078e02ff */
[----:B------:R-:W-:Y:S01]  /*7220*/  PRMT R85, R96, 0x8880, RZ ;  /* 0x0000888060557816 */ /* 0x000fe200000000ff */
[----:B------:R-:W-:Y:S01]  /*7230*/  IMAD R44, R81, R82, R44 ;  /* 0x00000052512c7224 */ /* 0x000fe200078e022c */
[----:B------:R-:W-:Y:S01]  /*7240*/  SHF.R.S32.HI R81, RZ, 0x18, R84 ;  /* 0x00000018ff517819 */ /* 0x000fe20000011454 */
[C---:B------:R-:W-:Y:S01]  /*7250*/  IMAD R46, R78.reuse, R50, RZ ;  /* 0x000000324e2e7224 */ /* 0x040fe200078e02ff */
[----:B------:R-:W-:Y:S01]  /*7260*/  I2IP.S8.S32.SAT R114, R41, R40, R114 ;  /* 0x0000002829727239 */ /* 0x000fe20000001472 */
[----:B------:R-:W-:Y:S01]  /*7270*/  IMAD R45, R83, R82, R45 ;  /* 0x00000052532d7224 */ /* 0x000fe200078e022d */
[----:B------:R-:W-:Y:S01]  /*7280*/  SHF.R.S32.HI R83, RZ, 0x18, R95 ;  /* 0x00000018ff537819 */ /* 0x000fe2000001145f */
[----:B------:R-:W-:Y:S01]  /*7290*/  IMAD R51, R78, R51, RZ ;  /* 0x000000334e337224 */ /* 0x000fe200078e02ff */
[----:B------:R-:W-:Y:S01]  /*72a0*/  SHF.L.U32 R84, R96, 0x8, RZ ;  /* 0x0000000860547819 */ /* 0x000fe200000006ff */
[C---:B------:R-:W-:Y:S02]  /*72b0*/  IMAD R48, R78.reuse, R52, RZ ;  /* 0x000000344e307224 */ /* 0x040fe400078e02ff */
[-C--:B------:R-:W-:Y:S01]  /*72c0*/  IMAD R46, R81, R82.reuse, R46 ;  /* 0x00000052512e7224 */ /* 0x080fe200078e022e */
[----:B------:R-:W-:Y:S01]  /*72d0*/  SHF.R.S32.HI R81, RZ, 0x18, R86 ;  /* 0x00000018ff517819 */ /* 0x000fe20000011456 */
[C---:B------:R-:W-:Y:S01]  /*72e0*/  IMAD R49, R78.reuse, R53, RZ ;  /* 0x000000354e317224 */ /* 0x040fe200078e02ff */
[----:B------:R-:W-:Y:S01]  /*72f0*/  SHF.R.S32.HI R86, RZ, 0x18, R99 ;  /* 0x00000018ff567819 */ /* 0x000fe20000011463 */
[----:B------:R-:W-:Y:S01]  /*7300*/  IMAD R51, R83, R82, R51 ;  /* 0x0000005253337224 */ /* 0x000fe200078e0233 */
[----:B------:R-:W-:Y:S01]  /*7310*/  SHF.R.S32.HI R83, RZ, 0x18, R84 ;  /* 0x00000018ff537819 */ /* 0x000fe20000011454 */
[C---:B------:R-:W-:Y:S01]  /*7320*/  IMAD R50, R78.reuse, R54, RZ ;  /* 0x000000364e327224 */ /* 0x040fe200078e02ff */
[----:B------:R-:W-:Y:S01]  /*7330*/  SHF.R.S32.HI R84, RZ, 0x18, R96 ;  /* 0x00000018ff547819 */ /* 0x000fe20000011460 */
[----:B------:R-:W-:Y:S01]  /*7340*/  IMAD R48, R85, R82, R48 ;  /* 0x0000005255307224 */ /* 0x000fe200078e0230 */
[----:B------:R-:W-:Y:S01]  /*7350*/  I2IP.S8.S32.SAT R115, R51, R46, RZ ;  /* 0x0000002e33737239 */ /* 0x000fe200000014ff */
[C---:B------:R-:W-:Y:S01]  /*7360*/  IMAD R55, R78.reuse, R55, RZ ;  /* 0x000000374e377224 */ /* 0x040fe200078e02ff */
[----:B------:R-:W-:Y:S01]  /*7370*/  SHF.L.U32 R85, R97, 0x10, RZ ;  /* 0x0000001061557819 */ /* 0x000fe200000006ff */
[----:B------:R-:W-:Y:S01]  /*7380*/  IMAD R49, R81, R82, R49 ;  /* 0x0000005251317224 */ /* 0x000fe200078e0231 */
[----:B------:R-:W-:Y:S01]  /*7390*/  PRMT R81, R97, 0x8880, RZ ;  /* 0x0000888061517816 */ /* 0x000fe200000000ff */
[----:B------:R-:W-:Y:S01]  /*73a0*/  IMAD R52, R78, R56, RZ ;  /* 0x000000384e347224 */ /* 0x000fe200078e02ff */
[----:B------:R-:W-:Y:S01]  /*73b0*/  I2IP.S8.S32.SAT R115, R45, R44, R115 ;  /* 0x0000002c2d737239 */ /* 0x000fe20000001473 */
[-C--:B------:R-:W-:Y:S01]  /*73c0*/  IMAD R50, R83, R82.reuse, R50 ;  /* 0x0000005253327224 */ /* 0x080fe200078e0232 */
[----:B------:R-:W-:Y:S01]  /*73d0*/  SHF.R.S32.HI R83, RZ, 0x18, R85 ;  /* 0x00000018ff537819 */ /* 0x000fe20000011455 */
[-C--:B------:R-:W-:Y:S01]  /*73e0*/  IMAD R55, R84, R82.reuse, R55 ;  /* 0x0000005254377224 */ /* 0x080fe200078e0237 */
[----:B------:R-:W-:Y:S01]  /*73f0*/  PRMT R85, R98, 0x8880, RZ ;  /* 0x0000888062557816 */ /* 0x000fe200000000ff */
[----:B------:R-:W-:Y:S01]  /*7400*/  IMAD R52, R81, R82, R52 ;  /* 0x0000005251347224 */ /* 0x000fe200078e0234 */
[----:B------:R-:W-:Y:S01]  /*7410*/  SHF.L.U32 R81, R97, 0x8, RZ ;  /* 0x0000000861517819 */ /* 0x000fe200000006ff */
[C---:B------:R-:W-:Y:S01]  /*7420*/  IMAD R53, R78.reuse, R57, RZ ;  /* 0x000000394e357224 */ /* 0x040fe200078e02ff */
[----:B------:R1:W-:Y:S01]  /*7430*/  STS.128 [R171+0x4400], R112 ;  /* 0x00440070ab007388 */ /* 0x0003e20000000c00 */
[----:B------:R-:W-:Y:S01]  /*7440*/  IMAD R54, R78, R58, RZ ;  /* 0x0000003a4e367224 */ /* 0x000fe200078e02ff */
[----:B------:R-:W-:Y:S01]  /*7450*/  SHF.R.S32.HI R81, RZ, 0x18, R81 ;  /* 0x00000018ff517819 */ /* 0x000fe20000011451 */
[----:B------:R-:W-:Y:S01]  /*7460*/  IMAD R53, R83, R82, R53 ;  /* 0x0000005253357224 */ /* 0x000fe200078e0235 */
[----:B------:R-:W-:Y:S01]  /*7470*/  SHF.L.U32 R84, R98, 0x10, RZ ;  /* 0x0000001062547819 */ /* 0x000fe200000006ff */
[C---:B------:R-:W-:Y:S01]  /*7480*/  IMAD R59, R78.reuse, R59, RZ ;  /* 0x0000003b4e3b7224 */ /* 0x040fe200078e02ff */
[----:B------:R-:W-:Y:S01]  /*7490*/  SHF.R.S32.HI R83, RZ, 0x18, R97 ;  /* 0x00000018ff537819 */ /* 0x000fe20000011461 */
[C---:B------:R-:W-:Y:S01]  /*74a0*/  IMAD R56, R78.reuse, R60, RZ ;  /* 0x0000003c4e387224 */ /* 0x040fe200078e02ff */
[----:B------:R-:W-:Y:S01]  /*74b0*/  I2IP.S8.S32.SAT R120, R55, R50, RZ ;  /* 0x0000003237787239 */ /* 0x000fe200000014ff */
[----:B------:R-:W-:Y:S01]  /*74c0*/  IMAD R54, R81, R82, R54 ;  /* 0x0000005251367224 */ /* 0x000fe200078e0236 */
[----:B------:R-:W-:Y:S01]  /*74d0*/  SHF.R.S32.HI R84, RZ, 0x18, R84 ;  /* 0x00000018ff547819 */ /* 0x000fe20000011454 */
[----:B------:R-:W-:Y:S01]  /*74e0*/  IMAD R57, R78, R61, RZ ;  /* 0x0000003d4e397224 */ /* 0x000fe200078e02ff */
[----:B------:R-:W-:Y:S01]  /*74f0*/  I2IP.S8.S32.SAT R120, R49, R48, R120 ;  /* 0x0000003031787239 */ /* 0x000fe20000001478 */
[-C--:B------:R-:W-:Y:S01]  /*7500*/  IMAD R59, R83, R82.reuse, R59 ;  /* 0x00000052533b7224 */ /* 0x080fe200078e023b */
[----:B------:R-:W-:Y:S01]  /*7510*/  PRMT R83, R99, 0x8880, RZ ;  /* 0x0000888063537816 */ /* 0x000fe200000000ff */
[-C--:B------:R-:W-:Y:S01]  /*7520*/  IMAD R56, R85, R82.reuse, R56 ;  /* 0x0000005255387224 */ /* 0x080fe200078e0238 */
[----:B------:R-:W-:Y:S01]  /*7530*/  SHF.R.S32.HI R81, RZ, 0x18, R98 ;  /* 0x00000018ff517819 */ /* 0x000fe20000011462 */
[----:B------:R-:W-:Y:S01]  /*7540*/  IMAD R57, R84, R82, R57 ;  /* 0x0000005254397224 */ /* 0x000fe200078e0239 */
[----:B------:R-:W-:Y:S01]  /*7550*/  I2IP.S8.S32.SAT R121, R59, R54, RZ ;  /* 0x000000363b797239 */ /* 0x000fe200000014ff */
[C---:B------:R-:W-:Y:S01]  /*7560*/  IMAD R58, R78.reuse, R62, RZ ;  /* 0x0000003e4e3a7224 */ /* 0x040fe200078e02ff */
[C---:B------:R-:W-:Y:S01]  /*7570*/  SHF.L.U32 R85, R99.reuse, 0x8, RZ ;  /* 0x0000000863557819 */ /* 0x040fe200000006ff */
[----:B------:R-:W-:Y:S01]  /*7580*/  IMAD.U32 R84, R99, 0x10000, RZ ;  /* 0x0001000063547824 */ /* 0x000fe200078e00ff */
[----:B------:R-:W-:Y:S01]  /*7590*/  I2IP.S8.S32.SAT R121, R53, R52, R121 ;  /* 0x0000003435797239 */ /* 0x000fe20000001479 */
[C---:B------:R-:W-:Y:S01]  /*75a0*/  IMAD R63, R78.reuse, R63, RZ ;  /* 0x0000003f4e3f7224 */ /* 0x040fe200078e02ff */
[----:B------:R-:W-:Y:S01]  /*75b0*/  SHF.R.S32.HI R85, RZ, 0x18, R85 ;  /* 0x00000018ff557819 */ /* 0x000fe20000011455 */
[C---:B------:R-:W-:Y:S01]  /*75c0*/  IMAD R60, R78.reuse, R64, RZ ;  /* 0x000000404e3c7224 */ /* 0x040fe200078e02ff */
[----:B------:R-:W-:Y:S01]  /*75d0*/  SHF.R.S32.HI R84, RZ, 0x18, R84 ;  /* 0x00000018ff547819 */ /* 0x000fe20000011454 */
[-C--:B------:R-:W-:Y:S02]  /*75e0*/  IMAD R58, R87, R82.reuse, R58 ;  /* 0x00000052573a7224 */ /* 0x080fe400078e023a */
[C---:B------:R-:W-:Y:S02]  /*75f0*/  IMAD R61, R78.reuse, R65, RZ ;  /* 0x000000414e3d7224 */ /* 0x040fe400078e02ff */
[-C--:B------:R-:W-:Y:S02]  /*7600*/  IMAD R63, R81, R82.reuse, R63 ;  /* 0x00000052513f7224 */ /* 0x080fe400078e023f */
[----:B------:R-:W-:Y:S02]  /*7610*/  IMAD R60, R83, R82, R60 ;  /* 0x00000052533c7224 */ /* 0x000fe400078e023c */
[----:B------:R-:W-:Y:S01]  /*7620*/  IMAD R62, R78, R66, RZ ;  /* 0x000000424e3e7224 */ /* 0x000fe200078e02ff */
[----:B------:R-:W-:Y:S01]  /*7630*/  I2IP.S8.S32.SAT R122, R63, R58, RZ ;  /* 0x0000003a3f7a7239 */ /* 0x000fe200000014ff */
[----:B------:R-:W-:Y:S02]  /*7640*/  IMAD R61, R84, R82, R61 ;  /* 0x00000052543d7224 */ /* 0x000fe400078e023d */
[----:B------:R-:W-:Y:S01]  /*7650*/  IMAD R67, R78, R67, RZ ;  /* 0x000000434e437224 */ /* 0x000fe200078e02ff */
[----:B------:R-:W-:Y:S01]  /*7660*/  I2IP.S8.S32.SAT R122, R57, R56, R122 ;  /* 0x00000038397a7239 */ /* 0x000fe2000000147a */
[-C--:B------:R-:W-:Y:S02]  /*7670*/  IMAD R62, R85, R82.reuse, R62 ;  /* 0x00000052553e7224 */ /* 0x080fe400078e023e */
[----:B------:R-:W-:Y:S05]  /*7680*/  IMAD R67, R86, R82, R67 ;  /* 0x0000005256437224 */ /* 0x000fea00078e0243 */
[----:B------:R-:W-:Y:S04]  /*7690*/  I2IP.S8.S32.SAT R123, R67, R62, RZ ;  /* 0x0000003e437b7239 */ /* 0x000fe800000014ff */
[----:B------:R-:W-:Y:S05]  /*76a0*/  I2IP.S8.S32.SAT R123, R61, R60, R123 ;  /* 0x0000003c3d7b7239 */ /* 0x000fea000000147b */
[----:B------:R1:W-:Y:S01]  /*76b0*/  STS.128 [R170+0x4400], R120 ;  /* 0x00440078aa007388 */ /* 0x0003e20000000c00 */
[----:B------:R-:W-:Y:S01]  /*76c0*/  @!PT LDS RZ, [RZ] ;  /* 0x00000000fffff984 */ /* 0x000fe20000000800 */
[----:B------:R-:W-:Y:S01]  /*76d0*/  @!PT LDS RZ, [RZ] ;  /* 0x00000000fffff984 */ /* 0x000fe20000000800 */
[----:B------:R-:W-:Y:S01]  /*76e0*/  @!PT LDS RZ, [RZ] ;  /* 0x00000000fffff984 */ /* 0x000fe20000000800 */
[----:B------:R-:W-:Y:S01]  /*76f0*/  @!PT LDS RZ, [RZ] ;  /* 0x00000000fffff984 */ /* 0x000fe20000000800 */
[----:B------:R2:W-:Y:S07]  /*7700*/  MEMBAR.ALL.CTA ;  /* 0x0000000000007992 */ /* 0x0005ee0000008000 */
[----:B--2---:R-:W2:Y:S02]  /*7710*/  FENCE.VIEW.ASYNC.S ;  /* 0x00000000000073c6 */ /* 0x004ea40000000000 */
[----:B--2---:R-:W-:Y:S06]  /*7720*/  BAR.SYNC.DEFER_BLOCKING 0x1, 0x80 ;  /* 0x0042000000007b1d */ /* 0x004fec0000010000 */
[----:B------:R-:W-:Y:S05]  /*7730*/  @P0 BRA `(.L_x_116) ;  /* 0x0000000000280947 */ /* 0x000fea0003800000 */
[----:B------:R-:W-:Y:S02]  /*7740*/  UIADD3 UR4, UPT, UPT, UR49, 0x4400, URZ ;  /* 0x0000440031047890 */ /* 0x000fe4000fffe0ff */
[----:B------:R-:W-:Y:S01]  /*7750*/  UIADD3 UR6, UP0, UPT, UR52, 0x680, URZ ;  /* 0x0000068034067890 */ /* 0x000fe2000ff1e0ff */
[----:B------:R-:W-:Y:S03]  /*7760*/  UMOV UR43, UR36 ;  /* 0x00000024002b7c82 */ /* 0x000fe60008000000 */
[----:B------:R-:W-:Y:S01]  /*7770*/  MOV R166, UR4 ;  /* 0x0000000400a67c02 */ /* 0x000fe20008000f00 */
[----:B------:R-:W-:Y:S03]  /*7780*/  UIADD3.X UR7, UPT, UPT, URZ, UR53, URZ, UP0, !UPT ;  /* 0x00000035ff077290 */ /* 0x000fe600087fe4ff */
[----:B------:R-:W-:Y:S11]  /*7790*/  R2UR UR40, R166 ;  /* 0x00000000a62872ca */ /* 0x000ff600000e0000 */
[----:B------:R-:W-:Y:S02]  /*77a0*/  @!UPT UIADD3 URZ, UPT, UPT, URZ, URZ, URZ ;  /* 0x000000fffffff290 */ /* 0x000fe4000fffe0ff */
[----:B------:R2:W-:Y:S01]  /*77b0*/  UTMASTG.3D [UR40], [UR6] ;  /* 0x00000028060073b5 */ /* 0x0005e20008010000 */
[----:B------:R0:W-:Y:S01]  /*77c0*/  UTMACMDFLUSH ;  /* 0x00000000000079b7 */ /* 0x0001e20000000000 */
[----:B--2---:R-:W-:Y:S04]  /*77d0*/  DEPBAR.LE SB0, 0x1 ;  /* 0x000080400000791a */ /* 0x004fe80000000000 */
.L_x_116:
[----:B------:R-:W-:Y:S05]  /*77e0*/  BSYNC.RECONVERGENT B0 ;  /* 0x0000000000007941 */ /* 0x000fea0003800200 */
.L_x_115:
[----:B------:R-:W-:Y:S06]  /*77f0*/  BAR.SYNC.DEFER_BLOCKING 0x1, 0x80 ;  /* 0x0042000000007b1d */ /* 0x000fec0000010000 */
[----:B------:R-:W2:Y:S01]  /*7800*/  @P6 SYNCS.PHASECHK.TRANS64.TRYWAIT P0, [R125+URZ+0x180], R126 ;  /* 0x0001807e7d0065a7 */ /* 0x000ea200080011ff */
[----:B------:R-:W-:Y:S01]  /*7810*/  BSSY B1, `(.L_x_117) ;  /* 0x0000023000017945 */ /* 0x000fe20003800000 */
[----:B--2---:R-:W-:Y:S03]  /*7820*/  @P6 SEL R117, RZ, 0x1, !P0 ;  /* 0x00000001ff756807 */ /* 0x004fe60004000000 */
[----:B------:R-:W-:Y:S05]  /*7830*/  @!P6 BRA `(.L_x_118) ;  /* 0x000000000080e947 */ /* 0x000fea0003800000 */
[----:B------:R-:W-:Y:S01]  /*7840*/  ISETP.NE.AND P1, PT, R118, RZ, PT ;  /* 0x000000ff7600720c */ /* 0x000fe20003f25270 */
[----:B------:R-:W-:Y:S01]  /*7850*/  BSSY B0, `(.L_x_119) ;  /* 0x000000a000007945 */ /* 0x000fe20003800000 */
[----:B------:R-:W-:Y:S11]  /*7860*/  ISETP.NE.AND P0, PT, R117, RZ, PT ;  /* 0x000000ff7500720c */ /* 0x000ff60003f05270 */
[----:B------:R-:W-:Y:S04]  /*7870*/  @P1 IMAD R119, R160, 0x2000, R119 ;  /* 0x00002000a0771824 */ /* 0x000fe800078e0277 */
[--C-:B------:R-:W-:Y:S01]  /*7880*/  @P1 IMAD.IADD R124, R124, 0x1, R119.reuse ;  /* 0x000000017c7c1824 */ /* 0x100fe200078e0277 */
[----:B------:R-:W-:Y:S01]  /*7890*/  @P1 IADD3 R3, PT, PT, R165, R119, RZ ;  /* 0x00000077a5031210 */ /* 0x000fe20007ffe0ff */
[----:B------:R-:W-:Y:S01]  /*78a0*/  @P1 IMAD.IADD R2, R164, 0x1, R119 ;  /* 0x00000001a4021824 */ /* 0x000fe200078e0277 */
[----:B------:R-:W-:Y:S06]  /*78b0*/  @P0 BRA `(.L_x_120) ;  /* 0x00000000000c0947 */ /* 0x000fec0003800000 */
[----:B------:R-:W-:Y:S04]  /*78c0*/  SHF.L.U32 R0, R159, 0x1f, RZ ;  /* 0x0000001f9f007819 */ /* 0x000fe800000006ff */
[----:B------:R-:W2:Y:S02]  /*78d0*/  SYNCS.PHASECHK.TRANS64.TRYWAIT P0, [R125+URZ+0x180], R0 ;  /* 0x000180007d0075a7 */ /* 0x000ea400080011ff */
[----:B--2---:R-:W-:Y:S05]  /*78e0*/  @!P0 BRA `(.L_x_121) ;  /* 0x0000002400d48947 */ /* 0x004fea0003800000 */
.L_x_120:
[----:B------:R-:W-:Y:S05]  /*78f0*/  BSYNC B0 ;  /* 0x0000000000007941 */ /* 0x000fea0003800000 */
.L_x_119:
[----:B------:R-:W-:Y:S01]  /*7900*/  ISETP.NE.AND P0, PT, R118, RZ, PT ;  /* 0x000000ff7600720c */ /* 0x000fe20003f05270 */
[----:B--2---:R-:W-:Y:S02]  /*7910*/  VIADD R125, R125, 0x190 ;  /* 0x000001907d7d7836 */ /* 0x004fe40000000000 */
[----:B------:R-:W-:Y:S02]  /*7920*/  IMAD.U32 R0, RZ, RZ, UR37 ;  /* 0x00000025ff007e24 */ /* 0x000fe4000f8e00ff */
[----:B------:R-:W-:Y:S03]  /*7930*/  VIADD R160, R160, 0x1 ;  /* 0x00000001a0a07836 */ /* 0x000fe60000000000 */
[----:B------:R-:W-:Y:S05]  /*7940*/  PRMT R0, R0, 0x654, R125 ;  /* 0x0000065400007816 */ /* 0x000fea000000007d */
[----:B------:R2:W3:Y:S04]  /*7950*/  @P0 LDS.128 R100, [R119+0x400] ;  /* 0x0004000077640984 */ /* 0x0004e80000000c00 */
[----:B------:R2:W4:Y:S04]  /*7960*/  @P0 LDS.128 R88, [R3+0x400] ;  /* 0x0004000003580984 */ /* 0x0005280000000c00 */
        /* <DEDUP_REMOVED lines=12> */
[----:B--234-:R-:W-:Y:S02]  /*7a30*/  LOP3.LUT R159, R159, R0, RZ, 0x3c, !PT ;  /* 0x000000009f9f7212 */ /* 0x01cfe400078e3cff */
.L_x_118:
[----:B------:R-:W-:Y:S05]  /*7a40*/  BSYNC B1 ;  /* 0x0000000000017941 */ /* 0x000fea0003800000 */
.L_x_117:
[----:B------:R-:W-:Y:S05]  /*7a50*/  VIADD R3, R80, 0x40 ;  /* 0x0000004050037836 */ /* 0x000fea0000000000 */
[----:B------:R-:W-:Y:S04]  /*7a60*/  SHF.R.U32.HI R3, RZ, 0x15, R3 ;  /* 0x00000015ff037819 */ /* 0x000fe80000011603 */
[----:B------:R-:W-:Y:S11]  /*7a70*/  LOP3.LUT P0, RZ, R3, 0x3, R154, 0x48, !PT ;  /* 0x0000000303ff7812 */ /* 0x000ff6000780489a */
[----:B------:R-:W-:Y:S02]  /*7a80*/  @!UPT UIADD3 URZ, UPT, UPT, URZ, URZ, URZ ;  /* 0x000000fffffff290 */ /* 0x000fe4000fffe0ff */
[----:B------:R-:W-:Y:S05]  /*7a90*/  @!P0 BRA `(.L_x_122) ;  /* 0x0000000000408947 */ /* 0x000fea0003800000 */
[----:B------:R-:W2:Y:S01]  /*7aa0*/  LDCU.64 UR8, c[0x4][0x70] ;  /* 0x01000e00ff0877ac */ /* 0x000ea20008000a00 */
[----:B------:R-:W-:Y:S01]  /*7ab0*/  MOV R3, 0x0 ;  /* 0x0000000000037802 */ /* 0x000fe20000000f00 */
[----:B------:R-:W-:Y:S02]  /*7ac0*/  HFMA2 R12, -RZ, RZ, 0, 5.9604644775390625e-08 ;  /* 0x00000001ff0c7431 */ /* 0x000fe400000001ff */
[----:B------:R-:W-:Y:S02]  /*7ad0*/  IMAD.MOV.U32 R8, RZ, RZ, 0x192 ;  /* 0x00000192ff087424 */ /* 0x000fe400078e00ff */
[----:B------:R-:W-:Y:S01]  /*7ae0*/  IMAD.MOV.U32 R13, RZ, RZ, RZ ;  /* 0x000000ffff0d7224 */ /* 0x000fe200078e00ff */
[----:B------:R-:W3:Y:S01]  /*7af0*/  LDCU.64 UR6, c[0x4][0x78] ;  /* 0x01000f00ff0677ac */ /* 0x000ee20008000a00 */
[----:B------:R-:W4:Y:S01]  /*7b00*/  LDC.64 R2, c[0x4][R3] ;  /* 0x0100000003027b82 */ /* 0x000f220000000a00 */
[----:B------:R-:W5:Y:S01]  /*7b10*/  LDCU.64 UR4, c[0x4][0x10] ;  /* 0x01000200ff0477ac */ /* 0x000f620008000a00 */
[----:B--2---:R-:W-:Y:S01]  /*7b20*/  MOV R5, UR9 ;  /* 0x0000000900057c02 */ /* 0x004fe20008000f00 */
[----:B------:R-:W-:Y:S01]  /*7b30*/  IMAD.U32 R4, RZ, RZ, UR8 ;  /* 0x00000008ff047e24 */ /* 0x000fe2000f8e00ff */
[----:B---3--:R-:W-:Y:S01]  /*7b40*/  MOV R7, UR7 ;  /* 0x0000000700077c02 */ /* 0x008fe20008000f00 */
[----:B------:R-:W-:Y:S01]  /*7b50*/  IMAD.U32 R6, RZ, RZ, UR6 ;  /* 0x00000006ff067e24 */ /* 0x000fe2000f8e00ff */
[----:B-----5:R-:W-:Y:S01]  /*7b60*/  MOV R11, UR5 ;  /* 0x00000005000b7c02 */ /* 0x020fe20008000f00 */
[----:B------:R-:W-:Y:S02]  /*7b70*/  IMAD.U32 R10, RZ, RZ, UR4 ;  /* 0x00000004ff0a7e24 */ /* 0x000fe4000f8e00ff */
[----:B------:R-:W-:Y:S07]  /*7b80*/  LEPC R20, `(.L_x_122) ;  /* 0x000000001014794e */ /* 0x000fee0000000000 */
[----:B-1--4-:R-:W-:Y:S05]  /*7b90*/  CALL.ABS.NOINC R2 ;  /* 0x0000000002007343 */ /* 0x012fea0003c00000 */
.L_x_122:
[----:B------:R-:W-:Y:S01]  /*7ba0*/  ISETP.NE.AND P0, PT, R167, RZ, PT ;  /* 0x000000ffa700720c */ /* 0x000fe20003f05270 */
[----:B------:R-:W-:Y:S05]  /*7bb0*/  WARPSYNC.ALL ;  /* 0x0000000000007948 */ /* 0x000fea0003800000 */
[----:B------:R-:W-:Y:S01]  /*7bc0*/  IMAD.U32 R140, R102, 0x10000, RZ ;  /* 0x00010000668c7824 */ /* 0x000fe200078e00ff */
[----:B------:R-:W-:Y:S01]  /*7bd0*/  R2UR UR4, R80 ;  /* 0x00000000500472ca */ /* 0x000fe200000e0000 */
[----:B------:R-:W-:Y:S01]  /*7be0*/  IMAD.U32 R134, R88, 0x10000, RZ ;  /* 0x0001000058867824 */ /* 0x000fe200078e00ff */
[C---:B------:R-:W-:Y:S01]  /*7bf0*/  SHF.L.U32 R0, R100.reuse, 0x10, RZ ;  /* 0x0000001064007819 */ /* 0x040fe200000006ff */
[----:B-1----:R-:W-:Y:S01]  /*7c00*/  IMAD.U32 R119, R93, 0x10000, RZ ;  /* 0x000100005d777824 */ /* 0x002fe200078e00ff */
[----:B------:R-:W-:Y:S01]  /*7c10*/  PRMT R3, R100, 0x8880, RZ ;  /* 0x0000888064037816 */ /* 0x000fe200000000ff */
[----:B------:R-:W-:Y:S01]  /*7c20*/  IMAD.U32 R104, R98, 0x10000, RZ ;  /* 0x0001000062687824 */ /* 0x000fe200078e00ff */
[----:B------:R-:W-:Y:S01]  /*7c30*/  SHF.L.U32 R81, R100, 0x8, RZ ;  /* 0x0000000864517819 */ /* 0x000fe200000006ff */
[----:B------:R-:W-:Y:S01]  /*7c40*/  IMAD.SHL.U32 R127, R90, 0x100, RZ ;  /* 0x000001005a7f7824 */ /* 0x000fe200078e00ff */
[----:B------:R-:W-:Y:S01]  /*7c50*/  SHF.R.S32.HI R0, RZ, 0x18, R0 ;  /* 0x00000018ff007819 */ /* 0x000fe20000011400 */
[----:B------:R-:W-:Y:S01]  /*7c60*/  IMAD.SHL.U32 R112, R95, 0x100, RZ ;  /* 0x000001005f707824 */ /* 0x000fe200078e00ff */
[----:B------:R-:W-:Y:S01]  /*7c70*/  SHF.R.S32.HI R81, RZ, 0x18, R81 ;  /* 0x00000018ff517819 */ /* 0x000fe20000011451 */
[----:B------:R-:W-:Y:S01]  /*7c80*/  BSSY.RECONVERGENT B0, `(.L_x_123) ;  /* 0x0000121000007945 */ /* 0x000fe20003800200 */
[----:B------:R-:W-:Y:S01]  /*7c90*/  SHF.R.S32.HI R2, RZ, 0x18, R100 ;  /* 0x00000018ff027819 */ /* 0x000fe20000011464 */
[----:B------:R-:W1:Y:S01]  /*7ca0*/  LDTM.x64 R4, tmem[UR4+0x40] ;  /* 0x00004004000479ee */ /* 0x000e620008340000 */
[----:B------:R-:W-:Y:S01]  /*7cb0*/  NOP ;  /* 0x0000000000007918 */ /* 0x000fe20000000000 */
[----:B------:R-:W-:Y:S02]  /*7cc0*/  SHF.R.S32.HI R84, RZ, 0x18, R101 ;  /* 0x00000018ff547819 */ /* 0x000fe40000011465 */
[----:B------:R-:W-:Y:S02]  /*7cd0*/  SHF.R.S32.HI R85, RZ, 0x18, R102 ;  /* 0x00000018ff557819 */ /* 0x000fe40000011466 */
[----:B------:R-:W-:Y:S02]  /*7ce0*/  SHF.R.S32.HI R86, RZ, 0x18, R103 ;  /* 0x00000018ff567819 */ /* 0x000fe40000011467 */
[----:B------:R-:W-:Y:S02]  /*7cf0*/  SHF.R.S32.HI R87, RZ, 0x18, R88 ;  /* 0x00000018ff577819 */ /* 0x000fe40000011458 */
[----:B------:R-:W-:Y:S02]  /*7d00*/  R2UR UR5, R116 ;  /* 0x00000000740572ca */ /* 0x000fe400000e0000 */
[C---:B------:R-:W-:Y:S02]  /*7d10*/  PRMT R143, R101.reuse, 0x8880, RZ ;  /* 0x00008880658f7816 */ /* 0x040fe400000000ff */
[----:B------:R-:W-:Y:S02]  /*7d20*/  SHF.L.U32 R83, R101, 0x10, RZ ;  /* 0x0000001065537819 */ /* 0x000fe400000006ff */
[----:B------:R-:W-:Y:S02]  /*7d30*/  PRMT R141, R102, 0x8880, RZ ;  /* 0x00008880668d7816 */ /* 0x000fe400000000ff */
[----:B------:R-:W-:Y:S02]  /*7d40*/  SHF.R.S32.HI R83, RZ, 0x18, R83 ;  /* 0x00000018ff537819 */ /* 0x000fe40000011453 */
[C---:B------:R-:W-:Y:S02]  /*7d50*/  PRMT R138, R103.reuse, 0x8880, RZ ;  /* 0x00008880678a7816 */ /* 0x040fe400000000ff */
[----:B------:R-:W-:Y:S01]  /*7d60*/  SHF.L.U32 R137, R103, 0x10, RZ ;  /* 0x0000001067897819 */ /* 0x000fe200000006ff */
[----:B------:R-:W-:Y:S01]  /*7d70*/  UIADD3 UR5, UPT, UPT, UR5, 0x1f0, URZ ;  /* 0x000001f005057890 */ /* 0x000fe2000fffe0ff */
[----:B-1----:R-:W-:Y:S01]  /*7d80*/  IMAD R4, R78, R4, RZ ;  /* 0x000000044e047224 */ /* 0x002fe200078e02ff */
[----:B------:R-:W-:Y:S01]  /*7d90*/  PRMT R135, R88, 0x8880, RZ ;  /* 0x0000888058877816 */ /* 0x000fe200000000ff */
[C---:B------:R-:W-:Y:S01]  /*7da0*/  IMAD R5, R78.reuse, R5, RZ ;  /* 0x000000054e057224 */ /* 0x040fe200078e02ff */
[----:B------:R-:W-:Y:S01]  /*7db0*/  UPRMT UR5, UR37, 0x654, UR5 ;  /* 0x0000065425057896 */ /* 0x000fe20008000005 */
[----:B------:R-:W-:Y:S01]  /*7dc0*/  IMAD R4, R3, R82, R4 ;  /* 0x0000005203047224 */ /* 0x000fe200078e0204 */
[C---:B------:R-:W-:Y:S01]  /*7dd0*/  PRMT R132, R89.reuse, 0x8880, RZ ;  /* 0x0000888059847816 */ /* 0x040fe200000000ff */
[----:B------:R-:W-:Y:S01]  /*7de0*/  IMAD R6, R78, R6, RZ ;  /* 0x000000064e067224 */ /* 0x000fe200078e02ff */
[----:B------:R-:W-:Y:S01]  /*7df0*/  SHF.L.U32 R131, R89, 0x10, RZ ;  /* 0x0000001059837819 */ /* 0x000fe200000006ff */
[----:B------:R-:W-:Y:S01]  /*7e00*/  IMAD R5, R0, R82, R5 ;  /* 0x0000005200057224 */ /* 0x000fe200078e0205 */
[----:B------:R-:W-:Y:S01]  /*7e10*/  PRMT R129, R90, 0x8880, RZ ;  /* 0x000088805a817816 */ /* 0x000fe200000000ff */
[----:B------:R-:W-:Y:S01]  /*7e20*/  IMAD R0, R78, R16, RZ ;  /* 0x000000104e007224 */ /* 0x000fe200078e02ff */
[----:B------:R-:W-:Y:S01]  /*7e30*/  SHF.L.U32 R128, R90, 0x10, RZ ;  /* 0x000000105a807819 */ /* 0x000fe200000006ff */
[C---:B------:R-:W-:Y:S01]  /*7e40*/  IMAD R7, R78.reuse, R7, RZ ;  /* 0x000000074e077224 */ /* 0x040fe200078e02ff */
[----:B------:R-:W-:Y:S01]  /*7e50*/  SYNCS.ARRIVE.TRANS64.RED.A1T0 RZ, [UR5], RZ ;  /* 0x000000ffffff79a7 */ /* 0x000fe20008100405 */
[C---:B------:R-:W-:Y:S01]  /*7e60*/  IMAD R16, R78.reuse, R20, RZ ;  /* 0x000000144e107224 */ /* 0x040fe200078e02ff */
[C---:B------:R-:W-:Y:S01]  /*7e70*/  PRMT R126, R91.reuse, 0x8880, RZ ;  /* 0x000088805b7e7816 */ /* 0x040fe200000000ff */
[C---:B------:R-:W-:Y:S01]  /*7e80*/  IMAD R20, R78.reuse, R24, RZ ;  /* 0x000000184e147224 */ /* 0x040fe200078e02ff */
[----:B------:R-:W-:Y:S01]  /*7e90*/  SHF.L.U32 R125, R91, 0x10, RZ ;  /* 0x000000105b7d7819 */ /* 0x000fe200000006ff */
[----:B------:R-:W-:Y:S01]  /*7ea0*/  IMAD R6, R81, R82, R6 ;  /* 0x0000005251067224 */ /* 0x000fe200078e0206 */
[----:B------:R-:W-:Y:S01]  /*7eb0*/  MOV R81, R143 ;  /* 0x0000008f00517202 */ /* 0x000fe20000000f00 */
[----:B------:R-:W-:Y:S01]  /*7ec0*/  IMAD R24, R78, R28, RZ ;  /* 0x0000001c4e187224 */ /* 0x000fe200078e02ff */
[----:B------:R-:W-:Y:S01]  /*7ed0*/  PRMT R123, R92, 0x8880, RZ ;  /* 0x000088805c7b7816 */ /* 0x000fe200000000ff */
[----:B------:R-:W-:Y:S01]  /*7ee0*/  IMAD R28, R78, R32, RZ ;  /* 0x000000204e1c7224 */ /* 0x000fe200078e02ff */
[----:B------:R-:W-:Y:S01]  /*7ef0*/  SHF.L.U32 R122, R92, 0x10, RZ ;  /* 0x000000105c7a7819 */ /* 0x000fe200000006ff */
[----:B------:R-:W-:Y:S01]  /*7f00*/  IMAD R7, R2, R82, R7 ;  /* 0x0000005202077224 */ /* 0x000fe200078e0207 */
[----:B------:R-:W-:Y:S01]  /*7f10*/  PRMT R120, R93, 0x8880, RZ ;  /* 0x000088805d787816 */ /* 0x000fe200000000ff */
[----:B------:R-:W-:Y:S01]  /*7f20*/  IMAD R32, R78, R36, RZ ;  /* 0x000000244e207224 */ /* 0x000fe200078e02ff */
[----:B------:R-:W-:Y:S01]  /*7f30*/  PRMT R117, R94, 0x8880, RZ ;  /* 0x000088805e757816 */ /* 0x000fe200000000ff */
[----:B------:R-:W-:Y:S01]  /*7f40*/  IMAD R2, R78, R17, RZ ;  /* 0x000000114e027224 */ /* 0x000fe200078e02ff */
[----:B------:R-:W-:Y:S01]  /*7f50*/  SHF.L.U32 R116, R94, 0x10, RZ ;  /* 0x000000105e747819 */ /* 0x000fe200000006ff */
[----:B------:R-:W-:Y:S01]  /*7f60*/  IMAD R36, R78, R40, RZ ;  /* 0x000000284e247224 */ /* 0x000fe200078e02ff */
[----:B------:R-:W-:Y:S01]  /*7f70*/  SHF.L.U32 R115, R94, 0x8, RZ ;  /* 0x000000085e737819 */ /* 0x000fe200000006ff */
[C---:B------:R-:W-:Y:S01]  /*7f80*/  IMAD R17, R78.reuse, R21, RZ ;  /* 0x000000154e117224 */ /* 0x040fe200078e02ff */
[C---:B------:R-:W-:Y:S01]  /*7f90*/  PRMT R114, R95.reuse, 0x8880, RZ ;  /* 0x000088805f727816 */ /* 0x040fe200000000ff */
[C---:B------:R-:W-:Y:S01]  /*7fa0*/  IMAD R40, R78.reuse, R44, RZ ;  /* 0x0000002c4e287224 */ /* 0x040fe200078e02ff */
[----:B------:R-:W-:Y:S01]  /*7fb0*/  SHF.L.U32 R113, R95, 0x10, RZ ;  /* 0x000000105f717819 */ /* 0x000fe200000006ff */
[----:B------:R-:W-:Y:S01]  /*7fc0*/  IMAD R21, R78, R25, RZ ;  /* 0x000000194e157224 */ /* 0x000fe200078e02ff */
[----:B------:R-:W-:Y:S01]  /*7fd0*/  PRMT R111, R96, 0x8880, RZ ;  /* 0x00008880606f7816 */ /* 0x000fe200000000ff */
        /* <DEDUP_REMOVED lines=8> */
[C---:B------:R-:W-:Y:S01]  /*8060*/  IMAD R52, R78.reuse, R56, RZ ;  /* 0x000000384e347224 */ /* 0x040fe200078e02ff */
[----:B------:R-:W-:Y:S01]  /*8070*/  SHF.L.U32 R142, R101, 0x8, RZ ;  /* 0x00000008658e7819 */ /* 0x000fe200000006ff */
[C---:B------:R-:W-:Y:S01]  /*8080*/  IMAD R8, R78.reuse, R8, RZ ;  /* 0x000000084e087224 */ /* 0x040fe200078e02ff */
[C---:B------:R-:W-:Y:S01]  /*8090*/  SHF.L.U32 R101, R99.reuse, 0x10, RZ ;  /* 0x0000001063657819 */ /* 0x040fe200000006ff */
[----:B------:R-:W-:Y:S01]  /*80a0*/  IMAD R33, R78, R37, RZ ;  /* 0x000000254e217224 */ /* 0x000fe200078e02ff */
[----:B------:R-:W-:Y:S01]  /*80b0*/  SHF.L.U32 R139, R102, 0x8, RZ ;  /* 0x00000008668b7819 */ /* 0x000fe200000006ff */
[C---:B------:R-:W-:Y:S01]  /*80c0*/  IMAD R56, R78.reuse, R60, RZ ;  /* 0x0000003c4e387224 */ /* 0x040fe200078e02ff */
[----:B------:R-:W-:Y:S01]  /*80d0*/  PRMT R102, R99, 0x8880, RZ ;  /* 0x0000888063667816 */ /* 0x000fe200000000ff */
[C---:B------:R-:W-:Y:S01]  /*80e0*/  IMAD R37, R78.reuse, R41, RZ ;  /* 0x000000294e257224 */ /* 0x040fe200078e02ff */
[----:B------:R-:W-:Y:S01]  /*80f0*/  SHF.L.U32 R136, R103, 0x8, RZ ;  /* 0x0000000867887819 */ /* 0x000fe200000006ff */
[C---:B------:R-:W-:Y:S01]  /*8100*/  IMAD R60, R78.reuse, R64, RZ ;  /* 0x000000404e3c7224 */ /* 0x040fe200078e02ff */
[----:B------:R-:W-:Y:S01]  /*8110*/  I2IP.S8.S32.SAT R64, R7, R6, RZ ;  /* 0x0000000607407239 */ /* 0x000fe200000014ff */
[C---:B------:R-:W-:Y:S01]  /*8120*/  IMAD R9, R78.reuse, R9, RZ ;  /* 0x000000094e097224 */ /* 0x040fe200078e02ff */
[----:B------:R-:W-:Y:S01]  /*8130*/  SHF.R.S32.HI R6, RZ, 0x18, R140 ;  /* 0x00000018ff067819 */ /* 0x000fe2000001148c */
[C---:B------:R-:W-:Y:S01]  /*8140*/  IMAD R41, R78.reuse, R45, RZ ;  /* 0x0000002d4e297224 */ /* 0x040fe200078e02ff */
[----:B------:R-:W-:Y:S01]  /*8150*/  SHF.R.S32.HI R7, RZ, 0x18, R142 ;  /* 0x00000018ff077819 */ /* 0x000fe2000001148e */
[----:B------:R-:W-:Y:S01]  /*8160*/  IMAD R45, R78, R49, RZ ;  /* 0x000000314e2d7224 */ /* 0x000fe200078e02ff */
[----:B------:R-:W-:Y:S01]  /*8170*/  SHF.L.U32 R133, R88, 0x8, RZ ;  /* 0x0000000858857819 */ /* 0x000fe200000006ff */
[C---:B------:R-:W-:Y:S01]  /*8180*/  IMAD R10, R78.reuse, R10, RZ ;  /* 0x0000000a4e0a7224 */ /* 0x040fe200078e02ff */
[----:B------:R-:W-:Y:S01]  /*8190*/  SHF.R.S32.HI R88, RZ, 0x18, R89 ;  /* 0x00000018ff587819 */ /* 0x000fe20000011459 */
[C---:B------:R-:W-:Y:S01]  /*81a0*/  IMAD R49, R78.reuse, R53, RZ ;  /* 0x000000354e317224 */ /* 0x040fe200078e02ff */
[----:B------:R-:W-:Y:S01]  /*81b0*/  SHF.L.U32 R130, R89, 0x8, RZ ;  /* 0x0000000859827819 */ /* 0x000fe200000006ff */
[-C--:B------:R-:W-:Y:S01]  /*81c0*/  IMAD R8, R81, R82.reuse, R8 ;  /* 0x0000005251087224 */ /* 0x080fe200078e0208 */
[----:B------:R-:W-:Y:S01]  /*81d0*/  SHF.R.S32.HI R81, RZ, 0x18, R139 ;  /* 0x00000018ff517819 */ /* 0x000fe2000001148b */
[C---:B------:R-:W-:Y:S01]  /*81e0*/  IMAD R53, R78.reuse, R57, RZ ;  /* 0x000000394e357224 */ /* 0x040fe200078e02ff */
[----:B------:R-:W-:Y:S01]  /*81f0*/  SHF.R.S32.HI R89, RZ, 0x18, R90 ;  /* 0x00000018ff597819 */ /* 0x000fe2000001145a */
[C---:B------:R-:W-:Y:S01]  /*8200*/  IMAD R11, R78.reuse, R11, RZ ;  /* 0x0000000b4e0b7224 */ /* 0x040fe200078e02ff */
[----:B------:R-:W-:Y:S01]  /*8210*/  SHF.R.S32.HI R90, RZ, 0x18, R91 ;  /* 0x00000018ff5a7819 */ /* 0x000fe2000001145b */
[C---:B------:R-:W-:Y:S01]  /*8220*/  IMAD R57, R78.reuse, R61, RZ ;  /* 0x0000003d4e397224 */ /* 0x040fe200078e02ff */
[----:B------:R-:W-:Y:S01]  /*8230*/  SHF.L.U32 R124, R91, 0x8, RZ ;  /* 0x000000085b7c7819 */ /* 0x000fe200000006ff */
[----:B------:R-:W-:Y:S01]  /*8240*/  IMAD R9, R83, R82, R9 ;  /* 0x0000005253097224 */ /* 0x000fe200078e0209 */
[----:B------:R-:W-:Y:S01]  /*8250*/  SHF.R.S32.HI R91, RZ, 0x18, R92 ;  /* 0x00000018ff5b7819 */ /* 0x000fe2000001145c */
[----:B------:R-:W-:Y:S01]  /*8260*/  IMAD R61, R78, R65, RZ ;  /* 0x000000414e3d7224 */ /* 0x000fe200078e02ff */
[----:B------:R-:W-:Y:S01]  /*8270*/  SHF.L.U32 R121, R92, 0x8, RZ ;  /* 0x000000085c797819 */ /* 0x000fe200000006ff */
[C---:B------:R-:W-:Y:S01]  /*8280*/  IMAD R12, R78.reuse, R12, RZ ;  /* 0x0000000c4e0c7224 */ /* 0x040fe200078e02ff */
[----:B------:R-:W-:Y:S01]  /*8290*/  SHF.R.S32.HI R92, RZ, 0x18, R93 ;  /* 0x00000018ff5c7819 */ /* 0x000fe2000001145d */
[----:B------:R-:W-:Y:S01]  /*82a0*/  IMAD.MOV.U32 R65, RZ, RZ, R141 ;  /* 0x000000ffff417224 */ /* 0x000fe200078e008d */
[----:B------:R-:W-:Y:S01]  /*82b0*/  SHF.L.U32 R118, R93, 0x8, RZ ;  /* 0x000000085d767819 */ /* 0x000fe200000006ff */
[----:B------:R-:W-:Y:S01]  /*82c0*/  IMAD R10, R7, R82, R10 ;  /* 0x00000052070a7224 */ /* 0x000fe200078e020a */
[----:B------:R-:W-:Y:S01]  /*82d0*/  MOV R7, R138 ;  /* 0x0000008a00077202 */ /* 0x000fe20000000f00 */
[----:B------:R-:W-:Y:S01]  /*82e0*/  IMAD R13, R78, R13, RZ ;  /* 0x0000000d4e0d7224 */ /* 0x000fe200078e02ff */
[----:B------:R-:W-:Y:S01]  /*82f0*/  SHF.R.S32.HI R93, RZ, 0x18, R94 ;  /* 0x00000018ff5d7819 */ /* 0x000fe2000001145e */
[----:B------:R-:W-:Y:S01]  /*8300*/  IMAD R11, R84, R82, R11 ;  /* 0x00000052540b7224 */ /* 0x000fe200078e020b */
[----:B------:R-:W-:Y:S01]  /*8310*/  I2IP.S8.S32.SAT R84, R5, R4, R64 ;  /* 0x0000000405547239 */ /* 0x000fe20000001440 */
[C---:B------:R-:W-:Y:S01]  /*8320*/  IMAD R14, R78.reuse, R14, RZ ;  /* 0x0000000e4e0e7224 */ /* 0x040fe200078e02ff */
[----:B------:R-:W-:Y:S01]  /*8330*/  SHF.R.S32.HI R5, RZ, 0x18, R137 ;  /* 0x00000018ff057819 */ /* 0x000fe20000011489 */
[----:B------:R-:W-:Y:S01]  /*8340*/  IMAD R12, R65, R82, R12 ;  /* 0x00000052410c7224 */ /* 0x000fe200078e020c */
[----:B------:R-:W-:Y:S01]  /*8350*/  I2IP.S8.S32.SAT R10, R11, R10, RZ ;  /* 0x0000000a0b0a7239 */ /* 0x000fe200000014ff */
[----:B------:R-:W-:Y:S01]  /*8360*/  IMAD R15, R78, R15, RZ ;  /* 0x0000000f4e0f7224 */ /* 0x000fe200078e02ff */
[----:B------:R-:W-:Y:S01]  /*8370*/  SHF.R.S32.HI R94, RZ, 0x18, R95 ;  /* 0x00000018ff5e7819 */ /* 0x000fe2000001145f */
[-C--:B------:R-:W-:Y:S01]  /*8380*/  IMAD R13, R6, R82.reuse, R13 ;  /* 0x00000052060d7224 */ /* 0x080fe200078e020d */
[----:B------:R-:W-:Y:S01]  /*8390*/  SHF.R.S32.HI R6, RZ, 0x18, R134 ;  /* 0x00000018ff067819 */ /* 0x000fe20000011486 */
[-C--:B------:R-:W-:Y:S01]  /*83a0*/  IMAD R14, R81, R82.reuse, R14 ;  /* 0x00000052510e7224 */ /* 0x080fe200078e020e */
        /* <DEDUP_REMOVED lines=10> */
[----:B------:R-:W-:Y:S01]  /*8450*/  MOV R5, R135 ;  /* 0x0000008700057202 */ /* 0x000fe20000000f00 */
[-C--:B------:R-:W-:Y:S01]  /*8460*/  IMAD R3, R4, R82.reuse, R3 ;  /* 0x0000005204037224 */ /* 0x080fe200078e0203 */
[----:B------:R-:W-:Y:S01]  /*8470*/  SHF.R.S32.HI R4, RZ, 0x18, R131 ;  /* 0x00000018ff047819 */ /* 0x000fe20000011483 */
[----:B------:R-:W-:Y:S01]  /*8480*/  IMAD R19, R86, R82, R19 ;  /* 0x0000005256137224 */ /* 0x000fe200078e0213 */
[----:B------:R-:W-:Y:S01]  /*8490*/  I2IP.S8.S32.SAT R86, R13, R12, R14 ;  /* 0x0000000c0d567239 */ /* 0x000fe2000000140e */
[----:B------:R-:W-:Y:S01]  /*84a0*/  IMAD R18, R78, R22, RZ ;  /* 0x000000164e127224 */ /* 0x000fe200078e02ff */
[----:B------:R-:W-:Y:S01]  /*84b0*/  SHF.L.U32 R109, R96, 0x8, RZ ;  /* 0x00000008606d7819 */ /* 0x000fe200000006ff */
[----:B------:R-:W-:Y:S01]  /*84c0*/  IMAD R16, R5, R82, R16 ;  /* 0x0000005205107224 */ /* 0x000fe200078e0210 */
[----:B------:R-:W-:Y:S01]  /*84d0*/  I2IP.S8.S32.SAT R19, R19, R3, RZ ;  /* 0x0000000313137239 */ /* 0x000fe200000014ff */
[----:B------:R-:W-:Y:S01]  /*84e0*/  IMAD R23, R78, R23, RZ ;  /* 0x000000174e177224 */ /* 0x000fe200078e02ff */
[----:B------:R-:W-:Y:S01]  /*84f0*/  MOV R3, R132 ;  /* 0x0000008400037202 */ /* 0x000fe20000000f00 */
[-C--:B------:R-:W-:Y:S01]  /*8500*/  IMAD R17, R6, R82.reuse, R17 ;  /* 0x0000005206117224 */ /* 0x080fe200078e0211 */
[----:B------:R-:W-:Y:S01]  /*8510*/  MOV R5, R129 ;  /* 0x0000008100057202 */ /* 0x000fe20000000f00 */
[-C--:B------:R-:W-:Y:S01]  /*8520*/  IMAD R18, R7, R82.reuse, R18 ;  /* 0x0000005207127224 */ /* 0x080fe200078e0212 */
[----:B------:R-:W-:Y:S01]  /*8530*/  SHF.R.S32.HI R7, RZ, 0x18, R127 ;  /* 0x00000018ff077819 */ /* 0x000fe2000001147f */
[----:B------:R-:W-:Y:S01]  /*8540*/  IMAD R23, R87, R82, R23 ;  /* 0x0000005257177224 */ /* 0x000fe200078e0217 */
[----:B------:R-:W-:Y:S01]  /*8550*/  I2IP.S8.S32.SAT R87, R2, R0, R19 ;  /* 0x0000000002577239 */ /* 0x000fe20000001413 */
[----:B------:R-:W-:Y:S01]  /*8560*/  IMAD R20, R3, R82, R20 ;  /* 0x0000005203147224 */ /* 0x000fe200078e0214 */
[----:B------:R-:W-:Y:S01]  /*8570*/  SHF.R.S32.HI R3, RZ, 0x18, R130 ;  /* 0x00000018ff037819 */ /* 0x000fe20000011482 */
[C---:B------:R-:W-:Y:S01]  /*8580*/  IMAD R22, R78.reuse, R26, RZ ;  /* 0x0000001a4e167224 */ /* 0x040fe200078e02ff */
[----:B------:R-:W-:Y:S01]  /*8590*/  I2IP.S8.S32.SAT R18, R23, R18, RZ ;  /* 0x0000001217127239 */ /* 0x000fe200000014ff */
[----:B------:R-:W-:Y:S01]  /*85a0*/  IMAD R27, R78, R27, RZ ;  /* 0x0000001b4e1b7224 */ /* 0x000fe200078e02ff */
[----:B------:R1:W-:Y:S01]  /*85b0*/  STS.128 [R153+UR49+0x6400], R84 ;  /* 0x0064005499007988 */ /* 0x0003e20008000c31 */
[----:B------:R-:W-:Y:S01]  /*85c0*/  IMAD R21, R4, R82, R21 ;  /* 0x0000005204157224 */ /* 0x000fe200078e0215 */
[----:B------:R-:W-:Y:S01]  /*85d0*/  I2IP.S8.S32.SAT R16, R17, R16, R18 ;  /* 0x0000001011107239 */ /* 0x000fe20000001412 */
[-C--:B------:R-:W-:Y:S01]  /*85e0*/  IMAD R22, R3, R82.reuse, R22 ;  /* 0x0000005203167224 */ /* 0x080fe200078e0216 */
[----:B------:R-:W-:Y:S01]  /*85f0*/  SHF.R.S32.HI R0, RZ, 0x18, R128 ;  /* 0x00000018ff007819 */ /* 0x000fe20000011480 */
[----:B------:R-:W-:Y:S01]  /*8600*/  IMAD R27, R88, R82, R27 ;  /* 0x00000052581b7224 */ /* 0x000fe200078e021b */
[----:B------:R-:W-:Y:S01]  /*8610*/  SHF.R.S32.HI R96, RZ, 0x18, R97 ;  /* 0x00000018ff607819 */ /* 0x000fe20000011461 */
[C---:B------:R-:W-:Y:S01]  /*8620*/  IMAD R26, R78.reuse, R30, RZ ;  /* 0x0000001e4e1a7224 */ /* 0x040fe200078e02ff */
[----:B------:R-:W-:Y:S01]  /*8630*/  SHF.L.U32 R106, R97, 0x8, RZ ;  /* 0x00000008616a7819 */ /* 0x000fe200000006ff */
[----:B------:R-:W-:Y:S01]  /*8640*/  IMAD R24, R5, R82, R24 ;  /* 0x0000005205187224 */ /* 0x000fe200078e0218 */
[----:B------:R-:W-:Y:S01]  /*8650*/  I2IP.S8.S32.SAT R17, R27, R22, RZ ;  /* 0x000000161b117239 */ /* 0x000fe200000014ff */
[----:B------:R-:W-:Y:S01]  /*8660*/  IMAD R31, R78, R31, RZ ;  /* 0x0000001f4e1f7224 */ /* 0x000fe200078e02ff */
[----:B------:R-:W-:Y:S01]  /*8670*/  SHF.R.S32.HI R5, RZ, 0x18, R124 ;  /* 0x00000018ff057819 */ /* 0x000fe2000001147c */
[----:B------:R-:W-:Y:S01]  /*8680*/  IMAD R25, R0, R82, R25 ;  /* 0x0000005200197224 */ /* 0x000fe200078e0219 */
[----:B------:R-:W-:Y:S01]  /*8690*/  I2IP.S8.S32.SAT R17, R21, R20, R17 ;  /* 0x0000001415117239 */ /* 0x000fe20000001411 */
[-C--:B------:R-:W-:Y:S01]  /*86a0*/  IMAD R26, R7, R82.reuse, R26 ;  /* 0x00000052071a7224 */ /* 0x080fe200078e021a */
[----:B------:R-:W-:Y:S01]  /*86b0*/  SHF.R.S32.HI R0, RZ, 0x18, R125 ;  /* 0x00000018ff007819 */ /* 0x000fe2000001147d */
[----:B------:R-:W-:Y:S01]  /*86c0*/  IMAD.MOV.U32 R3, RZ, RZ, R126 ;  /* 0x000000ffff037224 */ /* 0x000fe200078e007e */
[----:B------:R-:W-:Y:S01]  /*86d0*/  SHF.R.S32.HI R7, RZ, 0x18, R118 ;  /* 0x00000018ff077819 */ /* 0x000fe20000011476 */
[----:B------:R-:W-:Y:S01]  /*86e0*/  IMAD R31, R89, R82, R31 ;  /* 0x00000052591f7224 */ /* 0x000fe200078e021f */
[----:B------:R-:W-:Y:S01]  /*86f0*/  SHF.R.S32.HI R97, RZ, 0x18, R98 ;  /* 0x00000018ff617819 */ /* 0x000fe20000011462 */
[----:B------:R-:W-:Y:S01]  /*8700*/  IMAD R30, R78, R34, RZ ;  /* 0x000000224e1e7224 */ /* 0x000fe200078e02ff */
[----:B------:R-:W-:Y:S01]  /*8710*/  SHF.L.U32 R103, R98, 0x8, RZ ;  /* 0x0000000862677819 */ /* 0x000fe200000006ff */
[----:B------:R-:W-:Y:S01]  /*8720*/  IMAD R28, R3, R82, R28 ;  /* 0x00000052031c7224 */ /* 0x000fe200078e021c */
[----:B------:R-:W-:Y:S01]  /*8730*/  I2IP.S8.S32.SAT R18, R31, R26, RZ ;  /* 0x0000001a1f127239 */ /* 0x000fe200000014ff */
[----:B------:R-:W-:Y:S01]  /*8740*/  IMAD R35, R78, R35, RZ ;  /* 0x000000234e237224 */ /* 0x000fe200078e02ff */
[----:B------:R-:W-:Y:S01]  /*8750*/  MOV R3, R123 ;  /* 0x0000007b00037202 */ /* 0x000fe20000000f00 */
[----:B------:R-:W-:Y:S01]  /*8760*/  IMAD R29, R0, R82, R29 ;  /* 0x00000052001d7224 */ /* 0x000fe200078e021d */
[----:B------:R-:W-:Y:S01]  /*8770*/  I2IP.S8.S32.SAT R18, R25, R24, R18 ;  /* 0x0000001819127239 */ /* 0x000fe20000001412 */
[-C--:B------:R-:W-:Y:S01]  /*8780*/  IMAD R30, R5, R82.reuse, R30 ;  /* 0x00000052051e7224 */ /* 0x080fe200078e021e */
[----:B------:R-:W-:Y:S01]  /*8790*/  SHF.R.S32.HI R0, RZ, 0x18, R122 ;  /* 0x00000018ff007819 */ /* 0x000fe2000001147a */
[----:B------:R-:W-:Y:S01]  /*87a0*/  IMAD R35, R90, R82, R35 ;  /* 0x000000525a237224 */ /* 0x000fe200078e0223 */
[----:B------:R-:W-:Y:S01]  /*87b0*/  MOV R5, R120 ;  /* 0x0000007800057202 */ /* 0x000fe20000000f00 */
[----:B------:R-:W-:Y:S01]  /*87c0*/  IMAD R32, R3, R82, R32 ;  /* 0x0000005203207224 */ /* 0x000fe200078e0220 */
[----:B------:R-:W-:Y:S01]  /*87d0*/  SHF.R.S32.HI R3, RZ, 0x18, R121 ;  /* 0x00000018ff037819 */ /* 0x000fe20000011479 */
[C---:B------:R-:W-:Y:S01]  /*87e0*/  IMAD R34, R78.reuse, R38, RZ ;  /* 0x000000264e227224 */ /* 0x040fe200078e02ff */
[----:B------:R-:W-:Y:S01]  /*87f0*/  I2IP.S8.S32.SAT R19, R35, R30, RZ ;  /* 0x0000001e23137239 */ /* 0x000fe200000014ff */
[----:B------:R-:W-:Y:S01]  /*8800*/  IMAD R39, R78, R39, RZ ;  /* 0x000000274e277224 */ /* 0x000fe200078e02ff */
[----:B------:R-:W-:Y:S01]  /*8810*/  SHF.R.S32.HI R98, RZ, 0x18, R99 ;  /* 0x00000018ff627819 */ /* 0x000fe20000011463 */
[----:B------:R-:W-:Y:S01]  /*8820*/  IMAD R33, R0, R82, R33 ;  /* 0x0000005200217224 */ /* 0x000fe200078e0221 */
[----:B------:R-:W-:Y:S01]  /*8830*/  I2IP.S8.S32.SAT R19, R29, R28, R19 ;  /* 0x0000001c1d137239 */ /* 0x000fe20000001413 */
[-C--:B------:R-:W-:Y:S01]  /*8840*/  IMAD R34, R3, R82.reuse, R34 ;  /* 0x0000005203227224 */ /* 0x080fe200078e0222 */
[----:B------:R-:W-:Y:S01]  /*8850*/  SHF.R.S32.HI R0, RZ, 0x18, R119 ;  /* 0x00000018ff007819 */ /* 0x000fe20000011477 */
[----:B------:R-:W-:Y:S01]  /*8860*/  IMAD R39, R91, R82, R39 ;  /* 0x000000525b277224 */ /* 0x000fe200078e0227 */
[----:B------:R-:W-:Y:S01]  /*8870*/  MOV R3, R117 ;  /* 0x0000007500037202 */ /* 0x000fe20000000f00 */
[C---:B------:R-:W-:Y:S01]  /*8880*/  IMAD R38, R78.reuse, R42, RZ ;  /* 0x0000002a4e267224 */ /* 0x040fe200078e02ff */
[----:B------:R1:W-:Y:S01]  /*8890*/  STS.128 [R172+0x6400], R16 ;  /* 0x00640010ac007388 */ /* 0x0003e20000000c00 */
        /* <DEDUP_REMOVED lines=8> */
[-C--:B------:R-:W-:Y:S01]  /*8920*/  IMAD R43, R92, R82.reuse, R43 ;  /* 0x000000525c2b7224 */ /* 0x080fe200078e022b */
[----:B------:R-:W-:Y:S01]  /*8930*/  SHF.R.S32.HI R7, RZ, 0x18, R112 ;  /* 0x00000018ff077819 */ /* 0x000fe20000011470 */
[----:B------:R-:W-:Y:S01]  /*8940*/  IMAD R40, R3, R82, R40 ;  /* 0x0000005203287224 */ /* 0x000fe200078e0228 */
[----:B------:R-:W-:Y:S01]  /*8950*/  SHF.R.S32.HI R3, RZ, 0x18, R115 ;  /* 0x00000018ff037819 */ /* 0x000fe20000011473 */
[C---:B------:R-:W-:Y:S01]  /*8960*/  IMAD R42, R78.reuse, R46, RZ ;  /* 0x0000002e4e2a7224 */ /* 0x040fe200078e02ff */
[----:B------:R-:W-:Y:S01]  /*8970*/  I2IP.S8.S32.SAT R38, R43, R38, RZ ;  /* 0x000000262b267239 */ /* 0x000fe200000014ff */
[----:B------:R-:W-:Y:S01]  /*8980*/  IMAD R47, R78, R47, RZ ;  /* 0x0000002f4e2f7224 */ /* 0x000fe200078e02ff */
[----:B------:R-:W-:Y:S01]  /*8990*/  SHF.L.U32 R100, R99, 0x8, RZ ;  /* 0x0000000863647819 */ /* 0x000fe200000006ff */
[----:B------:R-:W-:Y:S01]  /*89a0*/  IMAD R41, R0, R82, R41 ;  /* 0x0000005200297224 */ /* 0x000fe200078e0229 */
[----:B------:R-:W-:Y:S01]  /*89b0*/  I2IP.S8.S32.SAT R33, R37, R36, R38 ;  /* 0x0000002425217239 */ /* 0x000fe20000001426 */
[-C--:B------:R-:W-:Y:S01]  /*89c0*/  IMAD R42, R3, R82.reuse, R42 ;  /* 0x00000052032a7224 */ /* 0x080fe200078e022a */
[----:B------:R-:W-:Y:S01]  /*89d0*/  SHF.R.S32.HI R0, RZ, 0x18, R113 ;  /* 0x00000018ff007819 */ /* 0x000fe20000011471 */
[----:B------:R-:W-:Y:S01]  /*89e0*/  IMAD R47, R93, R82, R47 ;  /* 0x000000525d2f7224 */ /* 0x000fe200078e022f */
[----:B------:R-:W-:Y:S01]  /*89f0*/  IADD3 R76, PT, PT, R76, 0x1, RZ ;  /* 0x000000014c4c7810 */ /* 0x000fe20007ffe0ff */
[C---:B------:R-:W-:Y:S02]  /*8a00*/  IMAD R46, R78.reuse, R50, RZ ;  /* 0x000000324e2e7224 */ /* 0x040fe400078e02ff */
        /* <DEDUP_REMOVED lines=8> */
[----:B------:R-:W-:Y:S02]  /*8a90*/  IMAD.MOV.U32 R3, RZ, RZ, R111 ;  /* 0x000000ffff037224 */ /* 0x000fe400078e006f */
[-C--:B------:R-:W-:Y:S02]  /*8aa0*/  IMAD R51, R94, R82.reuse, R51 ;  /* 0x000000525e337224 */ /* 0x080fe400078e0233 */
[----:B------:R-:W-:Y:S01]  /*8ab0*/  IMAD R48, R3, R82, R48 ;  /* 0x0000005203307224 */ /* 0x000fe200078e0230 */
[----:B------:R-:W-:Y:S01]  /*8ac0*/  SHF.R.S32.HI R3, RZ, 0x18, R109 ;  /* 0x00000018ff037819 */ /* 0x000fe2000001146d */
[C---:B------:R-:W-:Y:S01]  /*8ad0*/  IMAD R50, R78.reuse, R54, RZ ;  /* 0x000000364e327224 */ /* 0x040fe200078e02ff */
[----:B------:R-:W-:Y:S01]  /*8ae0*/  I2IP.S8.S32.SAT R35, R51, R46, RZ ;  /* 0x0000002e33237239 */ /* 0x000fe200000014ff */
[----:B------:R-:W-:Y:S02]  /*8af0*/  IMAD R55, R78, R55, RZ ;  /* 0x000000374e377224 */ /* 0x000fe400078e02ff */
[----:B------:R-:W-:Y:S01]  /*8b00*/  IMAD R49, R0, R82, R49 ;  /* 0x0000005200317224 */ /* 0x000fe200078e0231 */
[----:B------:R-:W-:Y:S01]  /*8b10*/  I2IP.S8.S32.SAT R35, R45, R44, R35 ;  /* 0x0000002c2d237239 */ /* 0x000fe20000001423 */
[-C--:B------:R-:W-:Y:S01]  /*8b20*/  IMAD R50, R3, R82.reuse, R50 ;  /* 0x0000005203327224 */ /* 0x080fe200078e0232 */
[----:B------:R-:W-:Y:S01]  /*8b30*/  SHF.R.S32.HI R0, RZ, 0x18, R107 ;  /* 0x00000018ff007819 */ /* 0x000fe2000001146b */
[----:B------:R-:W-:Y:S01]  /*8b40*/  IMAD R55, R95, R82, R55 ;  /* 0x000000525f377224 */ /* 0x000fe200078e0237 */
[----:B------:R-:W-:Y:S01]  /*8b50*/  SHF.R.S32.HI R3, RZ, 0x18, R106 ;  /* 0x00000018ff037819 */ /* 0x000fe2000001146a */
        /* <DEDUP_REMOVED lines=11> */
[----:B------:R-:W-:Y:S01]  /*8c10*/  SHF.R.S32.HI R3, RZ, 0x18, R103 ;  /* 0x00000018ff037819 */ /* 0x000fe20000011467 */
[----:B------:R-:W-:Y:S02]  /*8c20*/  IMAD R58, R78, R62, RZ ;  /* 0x0000003e4e3a7224 */ /* 0x000fe400078e02ff */
[----:B------:R-:W-:Y:S01]  /*8c30*/  IMAD R56, R5, R82, R56 ;  /* 0x0000005205387224 */ /* 0x000fe200078e0238 */
[----:B------:R-:W-:Y:S01]  /*8c40*/  MOV R5, R102 ;  /* 0x0000006600057202 */ /* 0x000fe20000000f00 */
[----:B------:R-:W-:Y:S01]  /*8c50*/  IMAD R57, R0, R82, R57 ;  /* 0x0000005200397224 */ /* 0x000fe200078e0239 */
[----:B------:R-:W-:Y:S01]  /*8c60*/  SHF.R.S32.HI R0, RZ, 0x18, R101 ;  /* 0x00000018ff007819 */ /* 0x000fe20000011465 */
[C---:B------:R-:W-:Y:S01]  /*8c70*/  IMAD R63, R78.reuse, R63, RZ ;  /* 0x0000003f4e3f7224 */ /* 0x040fe200078e02ff */
[----:B------:R-:W-:Y:S01]  /*8c80*/  I2IP.S8.S32.SAT R54, R59, R54, RZ ;  /* 0x000000363b367239 */ /* 0x000fe200000014ff */
[-C--:B------:R-:W-:Y:S01]  /*8c90*/  IMAD R58, R3, R82.reuse, R58 ;  /* 0x00000052033a7224 */ /* 0x080fe200078e023a */
[----:B------:R-:W-:Y:S01]  /*8ca0*/  SHF.R.S32.HI R3, RZ, 0x18, R100 ;  /* 0x00000018ff037819 */ /* 0x000fe20000011464 */
[----:B------:R-:W-:Y:S01]  /*8cb0*/  IMAD R63, R97, R82, R63 ;  /* 0x00000052613f7224 */ /* 0x000fe200078e023f */
[----:B------:R-:W-:Y:S01]  /*8cc0*/  I2IP.S8.S32.SAT R49, R53, R52, R54 ;  /* 0x0000003435317239 */ /* 0x000fe20000001436 */
        /* <DEDUP_REMOVED lines=19> */
[----:B------:R-:W-:Y:S02]  /*8e00*/  UIADD3 UR8, UP0, UPT, UR52, 0x680, URZ ;  /* 0x0000068034087890 */ /* 0x000fe4000ff1e0ff */
[----:B------:R-:W-:Y:S02]  /*8e10*/  UIADD3 UR5, UPT, UPT, UR41, 0x40, URZ ;  /* 0x0000004029057890 */ /* 0x000fe4000fffe0ff */
[----:B------:R-:W-:Y:S02]  /*8e20*/  UIADD3 UR4, UPT, UPT, UR49, 0x6400, URZ ;  /* 0x0000640031047890 */ /* 0x000fe4000fffe0ff */
[----:B------:R-:W-:Y:S01]  /*8e30*/  UIADD3.X UR9, UPT, UPT, URZ, UR53, URZ, UP0, !UPT ;  /* 0x00000035ff097290 */ /* 0x000fe200087fe4ff */
[----:B------:R-:W-:Y:S01]  /*8e40*/  UMOV UR6, UR42 ;  /* 0x0000002a00067c82 */ /* 0x000fe20008000000 */
[----:B------:R-:W-:Y:S07]  /*8e50*/  UMOV UR7, UR36 ;  /* 0x0000002400077c82 */ /* 0x000fee0008000000 */
[----:B------:R2:W-:Y:S01]  /*8e60*/  UTMASTG.3D [UR4], [UR8] ;  /* 0x00000004080073b5 */ /* 0x0005e20008010000 */
[----:B------:R0:W-:Y:S01]  /*8e70*/  UTMACMDFLUSH ;  /* 0x00000000000079b7 */ /* 0x0001e20000000000 */
[----:B--2---:R-:W-:Y:S04]  /*8e80*/  DEPBAR.LE SB0, 0x1 ;  /* 0x000080400000791a */ /* 0x004fe80000000000 */
.L_x_124:
[----:B------:R-:W-:Y:S05]  /*8e90*/  BSYNC.RECONVERGENT B0 ;  /* 0x0000000000007941 */ /* 0x000fea0003800200 */
.L_x_123:
[----:B------:R-:W-:Y:S01]  /*8ea0*/  BAR.SYNC.DEFER_BLOCKING 0x1, 0x80 ;  /* 0x0042000000007b1d */ /* 0x000fe20000010000 */
[----:B------:R-:W-:Y:S01]  /*8eb0*/  ISETP.NE.AND P2, PT, R168, RZ, PT ;  /* 0x000000ffa800720c */ /* 0x000fe20003f45270 */
[----:B------:R-:W-:Y:S01]  /*8ec0*/  IMAD.IADD R20, R75, 0x1, R150 ;  /* 0x000000014b147824 */ /* 0x000fe200078e0296 */
[----:B------:R-:W-:Y:S01]  /*8ed0*/  ISETP.NE.AND P0, PT, R169, 0x2, PT ;  /* 0x00000002a900780c */ /* 0x000fe20003f05270 */
[----:B------:R-:W-:Y:S01]  /*8ee0*/  IMAD.IADD R21, R77, 0x1, R152 ;  /* 0x000000014d157824 */ /* 0x000fe200078e0298 */
[----:B------:R-:W-:Y:S02]  /*8ef0*/  ISETP.NE.AND P1, PT, R76, 0x4, PT ;  /* 0x000000044c00780c */ /* 0x000fe40003f25270 */
[----:B------:R-:W-:Y:S02]  /*8f00*/  SEL R0, RZ, 0x1, P0 ;  /* 0x00000001ff007807 */ /* 0x000fe40000000000 */
[----:B------:R-:W-:Y:S02]  /*8f10*/  SEL R3, RZ, 0x1, P1 ;  /* 0x00000001ff037807 */ /* 0x000fe40000800000 */
[----:B------:R-:W-:Y:S02]  /*8f20*/  LOP3.LUT R161, R161, R0, RZ, 0x3c, !PT ;  /* 0x00000000a1a17212 */ /* 0x000fe400078e3cff */
[----:B------:R-:W-:Y:S02]  /*8f30*/  LOP3.LUT R162, R162, R3, RZ, 0x3c, !PT ;  /* 0x00000003a2a27212 */ /* 0x000fe400078e3cff */
[----:B------:R-:W-:Y:S02]  /*8f40*/  @P2 R2UR UR36, R158 ;  /* 0x000000009e2422ca */ /* 0x000fe400000e0000 */
[----:B------:R-:W-:Y:S02]  /*8f50*/  SEL R169, R169, RZ, P0 ;  /* 0x000000ffa9a97207 */ /* 0x000fe40000000000 */
[----:B------:R-:W-:Y:S01]  /*8f60*/  SEL R76, R76, RZ, P1 ;  /* 0x000000ff4c4c7207 */ /* 0x000fe20000800000 */
[----:B------:R-:W-:Y:S10]  /*8f70*/  @P2 BRA `(.L_x_125) ;  /* 0xffffffc400842947 */ /* 0x000ff4000383ffff */
[----:B------:R-:W-:Y:S05]  /*8f80*/  EXIT ;  /* 0x000000000000794d */ /* 0x000fea0003800000 */
.L_x_20:
[----:B--2---:R2:W1:Y:S02]  /*8f90*/  SYNCS.PHASECHK.TRANS64.TRYWAIT P0, [R3+URZ+0x220], R2 ;  /* 0x00022002030075a7 */ /* 0x00446400080011ff */
[----:B-1----:R-:W-:Y:S05]  /*8fa0*/  @!P0 NANOSLEEP.SYNCS 0x989680 ;  /* 0x009896800000895d */ /* 0x002fea0003900000 */
[----:B------:R-:W1:Y:S02]  /*8fb0*/  @!P0 SYNCS.PHASECHK.TRANS64 P0, [R3+URZ+0x220], R2 ;  /* 0x00022002030085a7 */ /* 0x000e6400080010ff */
[----:B-1----:R-:W-:Y:S05]  /*8fc0*/  @!P0 BRA `(.L_x_20) ;  /* 0xfffffffc00f08947 */ /* 0x002fea000383ffff */
[----:B------:R-:W-:Y:S05]  /*8fd0*/  BRA `(.L_x_126) ;  /* 0xffffff8800207947 */ /* 0x000fea000383ffff */
.L_x_23:
[----:B-1----:R-:W-:-:S07]  /*8fe0*/  MOV R2, UR33 ;  /* 0x0000002100027c02 */ /* 0x002fce0008000f00 */
.L_x_127:
[----:B-1----:R1:W2:Y:S02]  /*8ff0*/  SYNCS.PHASECHK.TRANS64.TRYWAIT P0, [R2+URZ+0xc0], R5 ;  /* 0x0000c005020075a7 */ /* 0x0022a400080011ff */
[----:B--2---:R-:W-:Y:S05]  /*9000*/  @!P0 NANOSLEEP.SYNCS 0x989680 ;  /* 0x009896800000895d */ /* 0x004fea0003900000 */
[----:B------:R-:W2:Y:S02]  /*9010*/  @!P0 SYNCS.PHASECHK.TRANS64 P0, [R2+URZ+0xc0], R5 ;  /* 0x0000c005020085a7 */ /* 0x000ea400080010ff */
[----:B--2---:R-:W-:Y:S05]  /*9020*/  @!P0 BRA `(.L_x_127) ;  /* 0xfffffffc00f08947 */ /* 0x004fea000383ffff */
[----:B------:R-:W-:Y:S05]  /*9030*/  BRA `(.L_x_22) ;  /* 0xffffff8800707947 */ /* 0x000fea000383ffff */
.L_x_29:
[----:B-1----:R-:W-:-:S07]  /*9040*/  MOV R2, UR17 ;  /* 0x0000001100027c02 */ /* 0x002fce0008000f00 */
.L_x_128:
[----:B-1----:R1:W2:Y:S02]  /*9050*/  SYNCS.PHASECHK.TRANS64.TRYWAIT P0, [R2+URZ+0xc0], R5 ;  /* 0x0000c005020075a7 */ /* 0x0022a400080011ff */
[----:B--2---:R-:W-:Y:S05]  /*9060*/  @!P0 NANOSLEEP.SYNCS 0x989680 ;  /* 0x009896800000895d */ /* 0x004fea0003900000 */
[----:B------:R-:W2:Y:S02]  /*9070*/  @!P0 SYNCS.PHASECHK.TRANS64 P0, [R2+URZ+0xc0], R5 ;  /* 0x0000c005020085a7 */ /* 0x000ea400080010ff */
[----:B--2---:R-:W-:Y:S05]  /*9080*/  @!P0 BRA `(.L_x_128) ;  /* 0xfffffffc00f08947 */ /* 0x004fea000383ffff */
[----:B------:R-:W-:Y:S05]  /*9090*/  BRA `(.L_x_28) ;  /* 0xffffff8c00147947 */ /* 0x000fea000383ffff */
.L_x_33:
[----:B-1----:R1:W2:Y:S02]  /*90a0*/  SYNCS.PHASECHK.TRANS64.TRYWAIT P0, [R2+URZ+0x1b0], R3 ;  /* 0x0001b003020075a7 */ /* 0x0022a400080011ff */
[----:B--2---:R-:W-:Y:S05]  /*90b0*/  @!P0 NANOSLEEP.SYNCS 0x989680 ;  /* 0x009896800000895d */ /* 0x004fea0003900000 */
[----:B------:R-:W2:Y:S02]  /*90c0*/  @!P0 SYNCS.PHASECHK.TRANS64 P0, [R2+URZ+0x1b0], R3 ;  /* 0x0001b003020085a7 */ /* 0x000ea400080010ff */
[----:B--2---:R-:W-:Y:S05]  /*90d0*/  @!P0 BRA `(.L_x_33) ;  /* 0xfffffffc00f08947 */ /* 0x004fea000383ffff */
[----:B------:R-:W-:Y:S05]  /*90e0*/  BRA `(.L_x_129) ;  /* 0xffffff8c00a07947 */ /* 0x000fea000383ffff */
.L_x_37:
[----:B----4-:R-:W-:-:S07]  /*90f0*/  MOV R0, UR5 ;  /* 0x0000000500007c02 */ /* 0x010fce0008000f00 */
.L_x_130:
[----:B-1----:R1:W2:Y:S02]  /*9100*/  SYNCS.PHASECHK.TRANS64.TRYWAIT P0, [R0+URZ], R3 ;  /* 0x00000003000075a7 */ /* 0x0022a400080011ff */
[----:B--2---:R-:W-:Y:S05]  /*9110*/  @!P0 NANOSLEEP.SYNCS 0x989680 ;  /* 0x009896800000895d */ /* 0x004fea0003900000 */
[----:B------:R-:W2:Y:S02]  /*9120*/  @!P0 SYNCS.PHASECHK.TRANS64 P0, [R0+URZ], R3 ;  /* 0x00000003000085a7 */ /* 0x000ea400080010ff */
[----:B--2---:R-:W-:Y:S05]  /*9130*/  @!P0 BRA `(.L_x_130) ;  /* 0xfffffffc00f08947 */ /* 0x004fea000383ffff */
[----:B------:R-:W-:Y:S05]  /*9140*/  BRA `(.L_x_131) ;  /* 0xffffff9400107947 */ /* 0x000fea000383ffff */
.L_x_38:
[----:B----4-:R-:W-:-:S07]  /*9150*/  MOV R0, UR5 ;  /* 0x0000000500007c02 */ /* 0x010fce0008000f00 */
.L_x_132:
[----:B-1----:R1:W2:Y:S02]  /*9160*/  SYNCS.PHASECHK.TRANS64.TRYWAIT P0, [R0+URZ], R3 ;  /* 0x00000003000075a7 */ /* 0x0022a400080011ff */
[----:B--2---:R-:W-:Y:S05]  /*9170*/  @!P0 NANOSLEEP.SYNCS 0x989680 ;  /* 0x009896800000895d */ /* 0x004fea0003900000 */
[----:B------:R-:W2:Y:S02]  /*9180*/  @!P0 SYNCS.PHASECHK.TRANS64 P0, [R0+URZ], R3 ;  /* 0x00000003000085a7 */ /* 0x000ea400080010ff */
[----:B--2---:R-:W-:Y:S05]  /*9190*/  @!P0 BRA `(.L_x_132) ;  /* 0xfffffffc00f08947 */ /* 0x004fea000383ffff */
[----:B------:R-:W-:Y:S05]  /*91a0*/  BRA `(.L_x_133) ;  /* 0xffffff94001c7947 */ /* 0x000fea000383ffff */
.L_x_39:
[----:B----4-:R-:W-:-:S07]  /*91b0*/  MOV R0, UR5 ;  /* 0x0000000500007c02 */ /* 0x010fce0008000f00 */
.L_x_134:
[----:B-1----:R1:W2:Y:S02]  /*91c0*/  SYNCS.PHASECHK.TRANS64.TRYWAIT P0, [R0+URZ], R3 ;  /* 0x00000003000075a7 */ /* 0x0022a400080011ff */
[----:B--2---:R-:W-:Y:S05]  /*91d0*/  @!P0 NANOSLEEP.SYNCS 0x989680 ;  /* 0x009896800000895d */ /* 0x004fea0003900000 */
[----:B------:R-:W2:Y:S02]  /*91e0*/  @!P0 SYNCS.PHASECHK.TRANS64 P0, [R0+URZ], R3 ;  /* 0x00000003000085a7 */ /* 0x000ea400080010ff */
[----:B--2---:R-:W-:Y:S05]  /*91f0*/  @!P0 BRA `(.L_x_134) ;  /* 0xfffffffc00f08947 */ /* 0x004fea000383ffff */
[----:B------:R-:W-:Y:S05]  /*9200*/  BRA `(.L_x_135) ;  /* 0xffffff9400287947 */ /* 0x000fea000383ffff */
.L_x_40:
[----:B----4-:R-:W-:-:S07]  /*9210*/  MOV R0, UR5 ;  /* 0x0000000500007c02 */ /* 0x010fce0008000f00 */
.L_x_136:
[----:B-1----:R1:W2:Y:S02]  /*9220*/  SYNCS.PHASECHK.TRANS64.TRYWAIT P0, [R0+URZ], R3 ;  /* 0x00000003000075a7 */ /* 0x0022a400080011ff */
[----:B--2---:R-:W-:Y:S05]  /*9230*/  @!P0 NANOSLEEP.SYNCS 0x989680 ;  /* 0x009896800000895d */ /* 0x004fea0003900000 */
[----:B------:R-:W2:Y:S02]  /*9240*/  @!P0 SYNCS.PHASECHK.TRANS64 P0, [R0+URZ], R3 ;  /* 0x00000003000085a7 */ /* 0x000ea400080010ff */
[----:B--2---:R-:W-:Y:S05]  /*9250*/  @!P0 BRA `(.L_x_136) ;  /* 0xfffffffc00f08947 */ /* 0x004fea000383ffff */
[----:B------:R-:W-:Y:S05]  /*9260*/  BRA `(.L_x_137) ;  /* 0xffffff9400347947 */ /* 0x000fea000383ffff */
.L_x_41:
[----:B----4-:R-:W-:-:S07]  /*9270*/  MOV R0, UR5 ;  /* 0x0000000500007c02 */ /* 0x010fce0008000f00 */
.L_x_138:
[----:B-1----:R1:W2:Y:S02]  /*9280*/  SYNCS.PHASECHK.TRANS64.TRYWAIT P0, [R0+URZ], R3 ;  /* 0x00000003000075a7 */ /* 0x0022a400080011ff */
[----:B--2---:R-:W-:Y:S05]  /*9290*/  @!P0 NANOSLEEP.SYNCS 0x989680 ;  /* 0x009896800000895d */ /* 0x004fea0003900000 */
[----:B------:R-:W2:Y:S02]  /*92a0*/  @!P0 SYNCS.PHASECHK.TRANS64 P0, [R0+URZ], R3 ;  /* 0x00000003000085a7 */ /* 0x000ea400080010ff */
[----:B--2---:R-:W-:Y:S05]  /*92b0*/  @!P0 BRA `(.L_x_138) ;  /* 0xfffffffc00f08947 */ /* 0x004fea000383ffff */
[----:B------:R-:W-:Y:S05]  /*92c0*/  BRA `(.L_x_139) ;  /* 0xffffff9400407947 */ /* 0x000fea000383ffff */
.L_x_42:
[----:B----4-:R-:W-:-:S07]  /*92d0*/  MOV R0, UR5 ;  /* 0x0000000500007c02 */ /* 0x010fce0008000f00 */
.L_x_140:
[----:B-1----:R1:W2:Y:S02]  /*92e0*/  SYNCS.PHASECHK.TRANS64.TRYWAIT P0, [R0+URZ], R3 ;  /* 0x00000003000075a7 */ /* 0x0022a400080011ff */
[----:B--2---:R-:W-:Y:S05]  /*92f0*/  @!P0 NANOSLEEP.SYNCS 0x989680 ;  /* 0x009896800000895d */ /* 0x004fea0003900000 */
[----:B------:R-:W2:Y:S02]  /*9300*/  @!P0 SYNCS.PHASECHK.TRANS64 P0, [R0+URZ], R3 ;  /* 0x00000003000085a7 */ /* 0x000ea400080010ff */
[----:B--2---:R-:W-:Y:S05]  /*9310*/  @!P0 BRA `(.L_x_140) ;  /* 0xfffffffc00f08947 */ /* 0x004fea000383ffff */
[----:B------:R-:W-:Y:S05]  /*9320*/  BRA `(.L_x_141) ;  /* 0xffffff94004c7947 */ /* 0x000fea000383ffff */
.L_x_43:
[----:B----4-:R-:W-:-:S07]  /*9330*/  MOV R0, UR5 ;  /* 0x0000000500007c02 */ /* 0x010fce0008000f00 */
.L_x_142:
[----:B-1----:R1:W2:Y:S02]  /*9340*/  SYNCS.PHASECHK.TRANS64.TRYWAIT P0, [R0+URZ], R3 ;  /* 0x00000003000075a7 */ /* 0x0022a400080011ff */
[----:B--2---:R-:W-:Y:S05]  /*9350*/  @!P0 NANOSLEEP.SYNCS 0x989680 ;  /* 0x009896800000895d */ /* 0x004fea0003900000 */
[----:B------:R-:W2:Y:S02]  /*9360*/  @!P0 SYNCS.PHASECHK.TRANS64 P0, [R0+URZ], R3 ;  /* 0x00000003000085a7 */ /* 0x000ea400080010ff */
[----:B--2---:R-:W-:Y:S05]  /*9370*/  @!P0 BRA `(.L_x_142) ;  /* 0xfffffffc00f08947 */ /* 0x004fea000383ffff */
[----:B------:R-:W-:Y:S05]  /*9380*/  BRA `(.L_x_143) ;  /* 0xffffff9400587947 */ /* 0x000fea000383ffff */
.L_x_44:
[----:B----4-:R-:W-:-:S07]  /*9390*/  MOV R0, UR5 ;  /* 0x0000000500007c02 */ /* 0x010fce0008000f00 */
.L_x_144:
[----:B-1----:R1:W2:Y:S02]  /*93a0*/  SYNCS.PHASECHK.TRANS64.TRYWAIT P0, [R0+URZ], R3 ;  /* 0x00000003000075a7 */ /* 0x0022a400080011ff */
[----:B--2---:R-:W-:Y:S05]  /*93b0*/  @!P0 NANOSLEEP.SYNCS 0x989680 ;  /* 0x009896800000895d */ /* 0x004fea0003900000 */
[----:B------:R-:W2:Y:S02]  /*93c0*/  @!P0 SYNCS.PHASECHK.TRANS64 P0, [R0+URZ], R3 ;  /* 0x00000003000085a7 */ /* 0x000ea400080010ff */
[----:B--2---:R-:W-:Y:S05]  /*93d0*/  @!P0 BRA `(.L_x_144) ;  /* 0xfffffffc00f08947 */ /* 0x004fea000383ffff */
[----:B------:R-:W-:Y:S05]  /*93e0*/  BRA `(.L_x_145) ;  /* 0xffffff9400647947 */ /* 0x000fea000383ffff */
.L_x_45:
[----:B----4-:R-:W-:-:S07]  /*93f0*/  MOV R0, UR5 ;  /* 0x0000000500007c02 */ /* 0x010fce0008000f00 */
.L_x_146:
[----:B-1----:R1:W2:Y:S02]  /*9400*/  SYNCS.PHASECHK.TRANS64.TRYWAIT P0, [R0+URZ], R3 ;  /* 0x00000003000075a7 */ /* 0x0022a400080011ff */
[----:B--2---:R-:W-:Y:S05]  /*9410*/  @!P0 NANOSLEEP.SYNCS 0x989680 ;  /* 0x009896800000895d */ /* 0x004fea0003900000 */
[----:B------:R-:W2:Y:S02]  /*9420*/  @!P0 SYNCS.PHASECHK.TRANS64 P0, [R0+URZ], R3 ;  /* 0x00000003000085a7 */ /* 0x000ea400080010ff */
[----:B--2---:R-:W-:Y:S05]  /*9430*/  @!P0 BRA `(.L_x_146) ;  /* 0xfffffffc00f08947 */ /* 0x004fea000383ffff */
[----:B------:R-:W-:Y:S05]  /*9440*/  BRA `(.L_x_147) ;  /* 0xffffff9400707947 */ /* 0x000fea000383ffff */
.L_x_46:
[----:B----4-:R-:W-:-:S07]  /*9450*/  MOV R0, UR5 ;  /* 0x0000000500007c02 */ /* 0x010fce0008000f00 */
.L_x_148:
[----:B-1----:R1:W2:Y:S02]  /*9460*/  SYNCS.PHASECHK.TRANS64.TRYWAIT P0, [R0+URZ], R3 ;  /* 0x00000003000075a7 */ /* 0x0022a400080011ff */
[----:B--2---:R-:W-:Y:S05]  /*9470*/  @!P0 NANOSLEEP.SYNCS 0x989680 ;  /* 0x009896800000895d */ /* 0x004fea0003900000 */
[----:B------:R-:W2:Y:S02]  /*9480*/  @!P0 SYNCS.PHASECHK.TRANS64 P0, [R0+URZ], R3 ;  /* 0x00000003000085a7 */ /* 0x000ea400080010ff */
[----:B--2---:R-:W-:Y:S05]  /*9490*/  @!P0 BRA `(.L_x_148) ;  /* 0xfffffffc00f08947 */ /* 0x004fea000383ffff */
[----:B------:R-:W-:Y:S05]  /*94a0*/  BRA `(.L_x_149) ;  /* 0xffffff94007c7947 */ /* 0x000fea000383ffff */
.L_x_47:
[----:B----4-:R-:W-:-:S07]  /*94b0*/  MOV R0, UR5 ;  /* 0x0000000500007c02 */ /* 0x010fce0008000f00 */
.L_x_150:
[----:B-1----:R1:W2:Y:S02]  /*94c0*/  SYNCS.PHASECHK.TRANS64.TRYWAIT P0, [R0+URZ], R3 ;  /* 0x00000003000075a7 */ /* 0x0022a400080011ff */
[----:B--2---:R-:W-:Y:S05]  /*94d0*/  @!P0 NANOSLEEP.SYNCS 0x989680 ;  /* 0x009896800000895d */ /* 0x004fea0003900000 */
[----:B------:R-:W2:Y:S02]  /*94e0*/  @!P0 SYNCS.PHASECHK.TRANS64 P0, [R0+URZ], R3 ;  /* 0x00000003000085a7 */ /* 0x000ea400080010ff */
[----:B--2---:R-:W-:Y:S05]  /*94f0*/  @!P0 BRA `(.L_x_150) ;  /* 0xfffffffc00f08947 */ /* 0x004fea000383ffff */
[----:B------:R-:W-:Y:S05]  /*9500*/  BRA `(.L_x_151) ;  /* 0xffffff9400887947 */ /* 0x000fea000383ffff */
.L_x_48:
[----:B----4-:R-:W-:-:S07]  /*9510*/  MOV R0, UR5 ;  /* 0x0000000500007c02 */ /* 0x010fce0008000f00 */
.L_x_152:
[----:B-1----:R1:W2:Y:S02]  /*9520*/  SYNCS.PHASECHK.TRANS64.TRYWAIT P0, [R0+URZ], R3 ;  /* 0x00000003000075a7 */ /* 0x0022a400080011ff */
[----:B--2---:R-:W-:Y:S05]  /*9530*/  @!P0 NANOSLEEP.SYNCS 0x989680 ;  /* 0x009896800000895d */ /* 0x004fea0003900000 */
[----:B------:R-:W2:Y:S02]  /*9540*/  @!P0 SYNCS.PHASECHK.TRANS64 P0, [R0+URZ], R3 ;  /* 0x00000003000085a7 */ /* 0x000ea400080010ff */
[----:B--2---:R-:W-:Y:S05]  /*9550*/  @!P0 BRA `(.L_x_152) ;  /* 0xfffffffc00f08947 */ /* 0x004fea000383ffff */
[----:B------:R-:W-:Y:S05]  /*9560*/  BRA `(.L_x_153) ;  /* 0xffffff9400947947 */ /* 0x000fea000383ffff */
.L_x_49:
[----:B----4-:R-:W-:-:S07]  /*9570*/  MOV R0, UR5 ;  /* 0x0000000500007c02 */ /* 0x010fce0008000f00 */
.L_x_154:
[----:B-1----:R1:W2:Y:S02]  /*9580*/  SYNCS.PHASECHK.TRANS64.TRYWAIT P0, [R0+URZ], R3 ;  /* 0x00000003000075a7 */ /* 0x0022a400080011ff */
[----:B--2---:R-:W-:Y:S05]  /*9590*/  @!P0 NANOSLEEP.SYNCS 0x989680 ;  /* 0x009896800000895d */ /* 0x004fea0003900000 */
[----:B------:R-:W2:Y:S02]  /*95a0*/  @!P0 SYNCS.PHASECHK.TRANS64 P0, [R0+URZ], R3 ;  /* 0x00000003000085a7 */ /* 0x000ea400080010ff */
[----:B--2---:R-:W-:Y:S05]  /*95b0*/  @!P0 BRA `(.L_x_154) ;  /* 0xfffffffc00f08947 */ /* 0x004fea000383ffff */
[----:B------:R-:W-:Y:S05]  /*95c0*/  BRA `(.L_x_155) ;  /* 0xffffff9400a07947 */ /* 0x000fea000383ffff */
.L_x_50:
[----:B----4-:R-:W-:-:S07]  /*95d0*/  MOV R0, UR5 ;  /* 0x0000000500007c02 */ /* 0x010fce0008000f00 */
.L_x_156:
[----:B-1----:R1:W2:Y:S02]  /*95e0*/  SYNCS.PHASECHK.TRANS64.TRYWAIT P0, [R0+URZ], R3 ;  /* 0x00000003000075a7 */ /* 0x0022a400080011ff */
[----:B--2---:R-:W-:Y:S05]  /*95f0*/  @!P0 NANOSLEEP.SYNCS 0x989680 ;  /* 0x009896800000895d */ /* 0x004fea0003900000 */
[----:B------:R-:W2:Y:S02]  /*9600*/  @!P0 SYNCS.PHASECHK.TRANS64 P0, [R0+URZ], R3 ;  /* 0x00000003000085a7 */ /* 0x000ea400080010ff */
[----:B--2---:R-:W-:Y:S05]  /*9610*/  @!P0 BRA `(.L_x_156) ;  /* 0xfffffffc00f08947 */ /* 0x004fea000383ffff */
[----:B------:R-:W-:Y:S05]  /*9620*/  BRA `(.L_x_157) ;  /* 0xffffff9400ac7947 */ /* 0x000fea000383ffff */
.L_x_51:
[----:B----4-:R-:W-:-:S07]  /*9630*/  MOV R0, UR5 ;  /* 0x0000000500007c02 */ /* 0x010fce0008000f00 */
.L_x_158:
[----:B-1----:R1:W2:Y:S02]  /*9640*/  SYNCS.PHASECHK.TRANS64.TRYWAIT P0, [R0+URZ], R3 ;  /* 0x00000003000075a7 */ /* 0x0022a400080011ff */
[----:B--2---:R-:W-:Y:S05]  /*9650*/  @!P0 NANOSLEEP.SYNCS 0x989680 ;  /* 0x009896800000895d */ /* 0x004fea0003900000 */
[----:B------:R-:W2:Y:S02]  /*9660*/  @!P0 SYNCS.PHASECHK.TRANS64 P0, [R0+URZ], R3 ;  /* 0x00000003000085a7 */ /* 0x000ea400080010ff */
[----:B--2---:R-:W-:Y:S05]  /*9670*/  @!P0 BRA `(.L_x_158) ;  /* 0xfffffffc00f08947 */ /* 0x004fea000383ffff */
[----:B------:R-:W-:Y:S05]  /*9680*/  BRA `(.L_x_159) ;  /* 0xffffff9400b87947 */ /* 0x000fea000383ffff */
.L_x_52:
[----:B----4-:R-:W-:-:S07]  /*9690*/  MOV R0, UR5 ;  /* 0x0000000500007c02 */ /* 0x010fce0008000f00 */
.L_x_160:
[----:B-1----:R1:W2:Y:S02]  /*96a0*/  SYNCS.PHASECHK.TRANS64.TRYWAIT P0, [R0+URZ], R3 ;  /* 0x00000003000075a7 */ /* 0x0022a400080011ff */
[----:B--2---:R-:W-:Y:S05]  /*96b0*/  @!P0 NANOSLEEP.SYNCS 0x989680 ;  /* 0x009896800000895d */ /* 0x004fea0003900000 */
[----:B------:R-:W2:Y:S02]  /*96c0*/  @!P0 SYNCS.PHASECHK.TRANS64 P0, [R0+URZ], R3 ;  /* 0x00000003000085a7 */ /* 0x000ea400080010ff */
[----:B--2---:R-:W-:Y:S05]  /*96d0*/  @!P0 BRA `(.L_x_160) ;  /* 0xfffffffc00f08947 */ /* 0x004fea000383ffff */
[----:B------:R-:W-:Y:S05]  /*96e0*/  BRA `(.L_x_161) ;  /* 0xffffff9400c47947 */ /* 0x000fea000383ffff */
.L_x_53:
[----:B----4-:R-:W-:-:S07]  /*96f0*/  MOV R0, UR5 ;  /* 0x0000000500007c02 */ /* 0x010fce0008000f00 */
.L_x_162:
[----:B-1----:R1:W2:Y:S02]  /*9700*/  SYNCS.PHASECHK.TRANS64.TRYWAIT P0, [R0+URZ], R3 ;  /* 0x00000003000075a7 */ /* 0x0022a400080011ff */
[----:B--2---:R-:W-:Y:S05]  /*9710*/  @!P0 NANOSLEEP.SYNCS 0x989680 ;  /* 0x009896800000895d */ /* 0x004fea0003900000 */
[----:B------:R-:W2:Y:S02]  /*9720*/  @!P0 SYNCS.PHASECHK.TRANS64 P0, [R0+URZ], R3 ;  /* 0x00000003000085a7 */ /* 0x000ea400080010ff */
[----:B--2---:R-:W-:Y:S05]  /*9730*/  @!P0 BRA `(.L_x_162) ;  /* 0xfffffffc00f08947 */ /* 0x004fea000383ffff */
[----:B------:R-:W-:Y:S05]  /*9740*/  BRA `(.L_x_163) ;  /* 0xffffff9400d07947 */ /* 0x000fea000383ffff */
.L_x_54:
[----:B----4-:R-:W-:-:S07]  /*9750*/  MOV R0, UR5 ;  /* 0x0000000500007c02 */ /* 0x010fce0008000f00 */
.L_x_164:
[----:B-1----:R1:W2:Y:S02]  /*9760*/  SYNCS.PHASECHK.TRANS64.TRYWAIT P0, [R0+URZ], R3 ;  /* 0x00000003000075a7 */ /* 0x0022a400080011ff */
[----:B--2---:R-:W-:Y:S05]  /*9770*/  @!P0 NANOSLEEP.SYNCS 0x989680 ;  /* 0x009896800000895d */ /* 0x004fea0003900000 */
[----:B------:R-:W2:Y:S02]  /*9780*/  @!P0 SYNCS.PHASECHK.TRANS64 P0, [R0+URZ], R3 ;  /* 0x00000003000085a7 */ /* 0x000ea400080010ff */
[----:B--2---:R-:W-:Y:S05]  /*9790*/  @!P0 BRA `(.L_x_164) ;  /* 0xfffffffc00f08947 */ /* 0x004fea000383ffff */
[----:B------:R-:W-:Y:S05]  /*97a0*/  BRA `(.L_x_165) ;  /* 0xffffff9400dc7947 */ /* 0x000fea000383ffff */
.L_x_55:
[----:B----4-:R-:W-:-:S07]  /*97b0*/  MOV R0, UR5 ;  /* 0x0000000500007c02 */ /* 0x010fce0008000f00 */
.L_x_166:
[----:B-1----:R1:W2:Y:S02]  /*97c0*/  SYNCS.PHASECHK.TRANS64.TRYWAIT P0, [R0+URZ], R3 ;  /* 0x00000003000075a7 */ /* 0x0022a400080011ff */
[----:B--2---:R-:W-:Y:S05]  /*97d0*/  @!P0 NANOSLEEP.SYNCS 0x989680 ;  /* 0x009896800000895d */ /* 0x004fea0003900000 */
[----:B------:R-:W2:Y:S02]  /*97e0*/  @!P0 SYNCS.PHASECHK.TRANS64 P0, [R0+URZ], R3 ;  /* 0x00000003000085a7 */ /* 0x000ea400080010ff */
[----:B--2---:R-:W-:Y:S05]  /*97f0*/  @!P0 BRA `(.L_x_166) ;  /* 0xfffffffc00f08947 */ /* 0x004fea000383ffff */
[----:B------:R-:W-:Y:S05]  /*9800*/  BRA `(.L_x_167) ;  /* 0xffffff9400e87947 */ /* 0x000fea000383ffff */
.L_x_56:
[----:B----4-:R-:W-:-:S07]  /*9810*/  MOV R0, UR5 ;  /* 0x0000000500007c02 */ /* 0x010fce0008000f00 */
.L_x_168:
[----:B-1----:R1:W2:Y:S02]  /*9820*/  SYNCS.PHASECHK.TRANS64.TRYWAIT P0, [R0+URZ], R3 ;  /* 0x00000003000075a7 */ /* 0x0022a400080011ff */
[----:B--2---:R-:W-:Y:S05]  /*9830*/  @!P0 NANOSLEEP.SYNCS 0x989680 ;  /* 0x009896800000895d */ /* 0x004fea0003900000 */
[----:B------:R-:W2:Y:S02]  /*9840*/  @!P0 SYNCS.PHASECHK.TRANS64 P0, [R0+URZ], R3 ;  /* 0x00000003000085a7 */ /* 0x000ea400080010ff */
[----:B--2---:R-:W-:Y:S05]  /*9850*/  @!P0 BRA `(.L_x_168) ;  /* 0xfffffffc00f08947 */ /* 0x004fea000383ffff */
[----:B------:R-:W-:Y:S05]  /*9860*/  BRA `(.L_x_169) ;  /* 0xffffff9400f47947 */ /* 0x000fea000383ffff */
.L_x_57:
[----:B----4-:R-:W-:-:S07]  /*9870*/  MOV R0, UR5 ;  /* 0x0000000500007c02 */ /* 0x010fce0008000f00 */
.L_x_170:
[----:B-1----:R1:W2:Y:S02]  /*9880*/  SYNCS.PHASECHK.TRANS64.TRYWAIT P0, [R0+URZ], R3 ;  /* 0x00000003000075a7 */ /* 0x0022a400080011ff */
[----:B--2---:R-:W-:Y:S05]  /*9890*/  @!P0 NANOSLEEP.SYNCS 0x989680 ;  /* 0x009896800000895d */ /* 0x004fea0003900000 */
[----:B------:R-:W2:Y:S02]  /*98a0*/  @!P0 SYNCS.PHASECHK.TRANS64 P0, [R0+URZ], R3 ;  /* 0x00000003000085a7 */ /* 0x000ea400080010ff */
[----:B--2---:R-:W-:Y:S05]  /*98b0*/  @!P0 BRA `(.L_x_170) ;  /* 0xfffffffc00f08947 */ /* 0x004fea000383ffff */
[----:B------:R-:W-:Y:S05]  /*98c0*/  BRA `(.L_x_171) ;  /* 0xffffff9800007947 */ /* 0x000fea000383ffff */
.L_x_58:
[----:B----4-:R-:W-:-:S07]  /*98d0*/  MOV R0, UR5 ;  /* 0x0000000500007c02 */ /* 0x010fce0008000f00 */
.L_x_172:
[----:B-1----:R1:W2:Y:S02]  /*98e0*/  SYNCS.PHASECHK.TRANS64.TRYWAIT P0, [R0+URZ], R3 ;  /* 0x00000003000075a7 */ /* 0x0022a400080011ff */
[----:B--2---:R-:W-:Y:S05]  /*98f0*/  @!P0 NANOSLEEP.SYNCS 0x989680 ;  /* 0x009896800000895d */ /* 0x004fea0003900000 */
[----:B------:R-:W2:Y:S02]  /*9900*/  @!P0 SYNCS.PHASECHK.TRANS64 P0, [R0+URZ], R3 ;  /* 0x00000003000085a7 */ /* 0x000ea400080010ff */
[----:B--2---:R-:W-:Y:S05]  /*9910*/  @!P0 BRA `(.L_x_172) ;  /* 0xfffffffc00f08947 */ /* 0x004fea000383ffff */
[----:B------:R-:W-:Y:S05]  /*9920*/  BRA `(.L_x_173) ;  /* 0xffffff98000c7947 */ /* 0x000fea000383ffff */
.L_x_59:
[----:B----4-:R-:W-:-:S07]  /*9930*/  MOV R0, UR5 ;  /* 0x0000000500007c02 */ /* 0x010fce0008000f00 */
.L_x_174:
[----:B-1----:R1:W2:Y:S02]  /*9940*/  SYNCS.PHASECHK.TRANS64.TRYWAIT P0, [R0+URZ], R3 ;  /* 0x00000003000075a7 */ /* 0x0022a400080011ff */
[----:B--2---:R-:W-:Y:S05]  /*9950*/  @!P0 NANOSLEEP.SYNCS 0x989680 ;  /* 0x009896800000895d */ /* 0x004fea0003900000 */
[----:B------:R-:W2:Y:S02]  /*9960*/  @!P0 SYNCS.PHASECHK.TRANS64 P0, [R0+URZ], R3 ;  /* 0x00000003000085a7 */ /* 0x000ea400080010ff */
[----:B--2---:R-:W-:Y:S05]  /*9970*/  @!P0 BRA `(.L_x_174) ;  /* 0xfffffffc00f08947 */ /* 0x004fea000383ffff */
[----:B------:R-:W-:Y:S05]  /*9980*/  BRA `(.L_x_175) ;  /* 0xffffff9800187947 */ /* 0x000fea000383ffff */
.L_x_62:
[----:B-1----:R1:W2:Y:S02]  /*9990*/  SYNCS.PHASECHK.TRANS64.TRYWAIT P0, [R0+URZ+0x210], R5 ;  /* 0x00021005000075a7 */ /* 0x0022a400080011ff */
[----:B--2---:R-:W-:Y:S05]  /*99a0*/  @!P0 NANOSLEEP.SYNCS 0x989680 ;  /* 0x009896800000895d */ /* 0x004fea0003900000 */
[----:B------:R-:W2:Y:S02]  /*99b0*/  @!P0 SYNCS.PHASECHK.TRANS64 P0, [R0+URZ+0x210], R5 ;  /* 0x00021005000085a7 */ /* 0x000ea400080010ff */
[----:B--2---:R-:W-:Y:S05]  /*99c0*/  @!P0 BRA `(.L_x_62) ;  /* 0xfffffffc00f08947 */ /* 0x004fea000383ffff */
[----:B------:R-:W-:Y:S05]  /*99d0*/  BRA `(.L_x_176) ;  /* 0xffffff9800747947 */ /* 0x000fea000383ffff */
.L_x_63:
[----:B------:R-:W-:-:S07]  /*99e0*/  MOV R0, UR5 ;  /* 0x0000000500007c02 */ /* 0x000fce0008000f00 */
.L_x_177:
[----:B-1----:R1:W2:Y:S02]  /*99f0*/  SYNCS.PHASECHK.TRANS64.TRYWAIT P0, [R0+URZ+0x1c0], R5 ;  /* 0x0001c005000075a7 */ /* 0x0022a400080011ff */
[----:B--2---:R-:W-:Y:S05]  /*9a00*/  @!P0 NANOSLEEP.SYNCS 0x989680 ;  /* 0x009896800000895d */ /* 0x004fea0003900000 */
[----:B------:R-:W2:Y:S02]  /*9a10*/  @!P0 SYNCS.PHASECHK.TRANS64 P0, [R0+URZ+0x1c0], R5 ;  /* 0x0001c005000085a7 */ /* 0x000ea400080010ff */
[----:B--2---:R-:W-:Y:S05]  /*9a20*/  @!P0 BRA `(.L_x_177) ;  /* 0xfffffffc00f08947 */ /* 0x004fea000383ffff */
[----:B------:R-:W-:Y:S05]  /*9a30*/  BRA `(.L_x_178) ;  /* 0xffffff9800847947 */ /* 0x000fea000383ffff */
.L_x_64:
[----:B-1----:R1:W2:Y:S02]  /*9a40*/  SYNCS.PHASECHK.TRANS64.TRYWAIT P1, [R0+URZ+0x1b0], R5 ;  /* 0x0001b005000075a7 */ /* 0x0022a400080211ff */
[----:B--2---:R-:W-:Y:S05]  /*9a50*/  @!P1 NANOSLEEP.SYNCS 0x989680 ;  /* 0x009896800000995d */ /* 0x004fea0003900000 */
[----:B------:R-:W2:Y:S02]  /*9a60*/  @!P1 SYNCS.PHASECHK.TRANS64 P1, [R0+URZ+0x1b0], R5 ;  /* 0x0001b005000095a7 */ /* 0x000ea400080210ff */
[----:B--2---:R-:W-:Y:S05]  /*9a70*/  @!P1 BRA `(.L_x_64) ;  /* 0xfffffffc00f09947 */ /* 0x004fea000383ffff */
[----:B------:R-:W-:Y:S05]  /*9a80*/  BRA `(.L_x_179) ;  /* 0xffffff9800b47947 */ /* 0x000fea000383ffff */
.L_x_67:
[----:B------:R-:W-:-:S07]  /*9a90*/  MOV R0, UR5 ;  /* 0x0000000500007c02 */ /* 0x000fce0008000f00 */
.L_x_180:
[----:B-1----:R1:W2:Y:S02]  /*9aa0*/  SYNCS.PHASECHK.TRANS64.TRYWAIT P0, [R0+URZ+0x1c0], R3 ;  /* 0x0001c003000075a7 */ /* 0x0022a400080011ff */
[----:B--2---:R-:W-:Y:S05]  /*9ab0*/  @!P0 NANOSLEEP.SYNCS 0x989680 ;  /* 0x009896800000895d */ /* 0x004fea0003900000 */
[----:B------:R-:W2:Y:S02]  /*9ac0*/  @!P0 SYNCS.PHASECHK.TRANS64 P0, [R0+URZ+0x1c0], R3 ;  /* 0x0001c003000085a7 */ /* 0x000ea400080010ff */
[----:B--2---:R-:W-:Y:S05]  /*9ad0*/  @!P0 BRA `(.L_x_180) ;  /* 0xfffffffc00f08947 */ /* 0x004fea000383ffff */
[----:B------:R-:W-:Y:S05]  /*9ae0*/  BRA `(.L_x_66) ;  /* 0xffffff9c00087947 */ /* 0x000fea000383ffff */
.L_x_74:
[----:B-1----:R1:W2:Y:S02]  /*9af0*/  SYNCS.PHASECHK.TRANS64.TRYWAIT P1, [R0+URZ+0x1b0], R5 ;  /* 0x0001b005000075a7 */ /* 0x0022a400080211ff */
[----:B--2---:R-:W-:Y:S05]  /*9b00*/  @!P1 NANOSLEEP.SYNCS 0x989680 ;  /* 0x009896800000995d */ /* 0x004fea0003900000 */
[----:B------:R-:W2:Y:S02]  /*9b10*/  @!P1 SYNCS.PHASECHK.TRANS64 P1, [R0+URZ+0x1b0], R5 ;  /* 0x0001b005000095a7 */ /* 0x000ea400080210ff */
[----:B--2---:R-:W-:Y:S05]  /*9b20*/  @!P1 BRA `(.L_x_74) ;  /* 0xfffffffc00f09947 */ /* 0x004fea000383ffff */
[----:B------:R-:W-:Y:S05]  /*9b30*/  BRA `(.L_x_181) ;  /* 0xffffffa000607947 */ /* 0x000fea000383ffff */
.L_x_75:
[----:B------:R-:W-:-:S07]  /*9b40*/  MOV R3, UR9 ;  /* 0x0000000900037c02 */ /* 0x000fce0008000f00 */
.L_x_182:
[----:B-1----:R1:W2:Y:S02]  /*9b50*/  SYNCS.PHASECHK.TRANS64.TRYWAIT P0, [R3+URZ+0x1f0], R0 ;  /* 0x0001f000030075a7 */ /* 0x0022a400080011ff */
[----:B--2---:R-:W-:Y:S05]  /*9b60*/  @!P0 NANOSLEEP.SYNCS 0x989680 ;  /* 0x009896800000895d */ /* 0x004fea0003900000 */
[----:B------:R-:W2:Y:S02]  /*9b70*/  @!P0 SYNCS.PHASECHK.TRANS64 P0, [R3+URZ+0x1f0], R0 ;  /* 0x0001f000030085a7 */ /* 0x000ea400080010ff */
[----:B--2---:R-:W-:Y:S05]  /*9b80*/  @!P0 BRA `(.L_x_182) ;  /* 0xfffffffc00f08947 */ /* 0x004fea000383ffff */
[----:B------:R-:W-:Y:S05]  /*9b90*/  BRA `(.L_x_183) ;  /* 0xffffffa000947947 */ /* 0x000fea000383ffff */
.L_x_78:
[----:B------:R-:W-:Y:S07]  /*9ba0*/  MOV R0, UR7 ;  /* 0x0000000700007c02 */ /* 0x000fee0008000f00 */
.L_x_184:
[----:B-1----:R1:W2:Y:S02]  /*9bb0*/  SYNCS.PHASECHK.TRANS64.TRYWAIT P0, [R0+URZ], R3 ;  /* 0x00000003000075a7 */ /* 0x0022a400080011ff */
[----:B--2---:R-:W-:Y:S05]  /*9bc0*/  @!P0 NANOSLEEP.SYNCS 0x989680 ;  /* 0x009896800000895d */ /* 0x004fea0003900000 */
[----:B------:R-:W2:Y:S02]  /*9bd0*/  @!P0 SYNCS.PHASECHK.TRANS64 P0, [R0+URZ], R3 ;  /* 0x00000003000085a7 */ /* 0x000ea400080010ff */
[----:B--2---:R-:W-:Y:S05]  /*9be0*/  @!P0 BRA `(.L_x_184) ;  /* 0xfffffffc00f08947 */ /* 0x004fea000383ffff */
[----:B------:R-:W-:Y:S05]  /*9bf0*/  BRA `(.L_x_77) ;  /* 0xffffffa000b47947 */ /* 0x000fea000383ffff */
.L_x_81:
[----:B------:R-:W-:-:S07]  /*9c00*/  MOV R0, UR5 ;  /* 0x0000000500007c02 */ /* 0x000fce0008000f00 */
.L_x_185:
[----:B--2---:R2:W3:Y:S02]  /*9c10*/  SYNCS.PHASECHK.TRANS64.TRYWAIT P0, [R0+URZ], R3 ;  /* 0x00000003000075a7 */ /* 0x0044e400080011ff */
[----:B---3--:R-:W-:Y:S05]  /*9c20*/  @!P0 NANOSLEEP.SYNCS 0x989680 ;  /* 0x009896800000895d */ /* 0x008fea0003900000 */
[----:B------:R-:W3:Y:S02]  /*9c30*/  @!P0 SYNCS.PHASECHK.TRANS64 P0, [R0+URZ], R3 ;  /* 0x00000003000085a7 */ /* 0x000ee400080010ff */
[----:B---3--:R-:W-:Y:S05]  /*9c40*/  @!P0 BRA `(.L_x_185) ;  /* 0xfffffffc00f08947 */ /* 0x008fea000383ffff */
[----:B------:R-:W-:Y:S05]  /*9c50*/  BRA `(.L_x_186) ;  /* 0xffffffa400547947 */ /* 0x000fea000383ffff */
.L_x_82:
[----:B------:R-:W-:-:S07]  /*9c60*/  MOV R0, UR5 ;  /* 0x0000000500007c02 */ /* 0x000fce0008000f00 */
.L_x_187:
[----:B--2---:R2:W3:Y:S02]  /*9c70*/  SYNCS.PHASECHK.TRANS64.TRYWAIT P0, [R0+URZ], R3 ;  /* 0x00000003000075a7 */ /* 0x0044e400080011ff */
[----:B---3--:R-:W-:Y:S05]  /*9c80*/  @!P0 NANOSLEEP.SYNCS 0x989680 ;  /* 0x009896800000895d */ /* 0x008fea0003900000 */
[----:B------:R-:W3:Y:S02]  /*9c90*/  @!P0 SYNCS.PHASECHK.TRANS64 P0, [R0+URZ], R3 ;  /* 0x00000003000085a7 */ /* 0x000ee400080010ff */
[----:B---3--:R-:W-:Y:S05]  /*9ca0*/  @!P0 BRA `(.L_x_187) ;  /* 0xfffffffc00f08947 */ /* 0x008fea000383ffff */
[----:B------:R-:W-:Y:S05]  /*9cb0*/  BRA `(.L_x_188) ;  /* 0xffffffa400607947 */ /* 0x000fea000383ffff */
.L_x_83:
[----:B------:R-:W-:-:S07]  /*9cc0*/  MOV R0, UR5 ;  /* 0x0000000500007c02 */ /* 0x000fce0008000f00 */
.L_x_189:
[----:B--2---:R2:W3:Y:S02]  /*9cd0*/  SYNCS.PHASECHK.TRANS64.TRYWAIT P0, [R0+URZ], R3 ;  /* 0x00000003000075a7 */ /* 0x0044e400080011ff */
[----:B---3--:R-:W-:Y:S05]  /*9ce0*/  @!P0 NANOSLEEP.SYNCS 0x989680 ;  /* 0x009896800000895d */ /* 0x008fea0003900000 */
[----:B------:R-:W3:Y:S02]  /*9cf0*/  @!P0 SYNCS.PHASECHK.TRANS64 P0, [R0+URZ], R3 ;  /* 0x00000003000085a7 */ /* 0x000ee400080010ff */
[----:B---3--:R-:W-:Y:S05]  /*9d00*/  @!P0 BRA `(.L_x_189) ;  /* 0xfffffffc00f08947 */ /* 0x008fea000383ffff */
[----:B------:R-:W-:Y:S05]  /*9d10*/  BRA `(.L_x_190) ;  /* 0xffffffa4006c7947 */ /* 0x000fea000383ffff */
.L_x_84:
[----:B------:R-:W-:-:S07]  /*9d20*/  MOV R0, UR7 ;  /* 0x0000000700007c02 */ /* 0x000fce0008000f00 */
.L_x_191:
[----:B--2---:R2:W3:Y:S02]  /*9d30*/  SYNCS.PHASECHK.TRANS64.TRYWAIT P0, [R0+URZ], R3 ;  /* 0x00000003000075a7 */ /* 0x0044e400080011ff */
[----:B---3--:R-:W-:Y:S05]  /*9d40*/  @!P0 NANOSLEEP.SYNCS 0x989680 ;  /* 0x009896800000895d */ /* 0x008fea0003900000 */
[----:B------:R-:W3:Y:S02]  /*9d50*/  @!P0 SYNCS.PHASECHK.TRANS64 P0, [R0+URZ], R3 ;  /* 0x00000003000085a7 */ /* 0x000ee400080010ff */
[----:B---3--:R-:W-:Y:S05]  /*9d60*/  @!P0 BRA `(.L_x_191) ;  /* 0xfffffffc00f08947 */ /* 0x008fea000383ffff */
[----:B------:R-:W-:Y:S05]  /*9d70*/  BRA `(.L_x_192) ;  /* 0xffffffa400787947 */ /* 0x000fea000383ffff */
.L_x_89:
[----:B--2---:R2:W3:Y:S02]  /*9d80*/  SYNCS.PHASECHK.TRANS64.TRYWAIT P0, [R0+URZ+0x1b0], R3 ;  /* 0x0001b003000075a7 */ /* 0x0044e400080011ff */
[----:B---3--:R-:W-:Y:S05]  /*9d90*/  @!P0 NANOSLEEP.SYNCS 0x989680 ;  /* 0x009896800000895d */ /* 0x008fea0003900000 */
[----:B------:R-:W3:Y:S02]  /*9da0*/  @!P0 SYNCS.PHASECHK.TRANS64 P0, [R0+URZ+0x1b0], R3 ;  /* 0x0001b003000085a7 */ /* 0x000ee400080010ff */
[----:B---3--:R-:W-:Y:S05]  /*9db0*/  @!P0 BRA `(.L_x_89) ;  /* 0xfffffffc00f08947 */ /* 0x008fea000383ffff */
[----:B------:R-:W-:Y:S05]  /*9dc0*/  BRA `(.L_x_193) ;  /* 0xffffffa8007c7947 */ /* 0x000fea000383ffff */
.L_x_92:
[----:B------:R-:W-:Y:S07]  /*9dd0*/  MOV R0, UR7 ;  /* 0x0000000700007c02 */ /* 0x000fee0008000f00 */
.L_x_194:
[----:B--2---:R2:W3:Y:S02]  /*9de0*/  SYNCS.PHASECHK.TRANS64.TRYWAIT P0, [R0+URZ+0x1a8], R3 ;  /* 0x0001a803000075a7 */ /* 0x0044e400080011ff */
[----:B---3--:R-:W-:Y:S05]  /*9df0*/  @!P0 NANOSLEEP.SYNCS 0x989680 ;  /* 0x009896800000895d */ /* 0x008fea0003900000 */
[----:B------:R-:W3:Y:S02]  /*9e00*/  @!P0 SYNCS.PHASECHK.TRANS64 P0, [R0+URZ+0x1a8], R3 ;  /* 0x0001a803000085a7 */ /* 0x000ee400080010ff */
[----:B---3--:R-:W-:Y:S05]  /*9e10*/  @!P0 BRA `(.L_x_194) ;  /* 0xfffffffc00f08947 */ /* 0x008fea000383ffff */
[----:B------:R-:W-:Y:S05]  /*9e20*/  BRA `(.L_x_91) ;  /* 0xffffffac005c7947 */ /* 0x000fea000383ffff */
.L_x_95:
[----:B--2---:R-:W-:Y:S07]  /*9e30*/  MOV R3, UR7 ;  /* 0x0000000700037c02 */ /* 0x004fee0008000f00 */
.L_x_195:
[----:B-1----:R1:W2:Y:S02]  /*9e40*/  SYNCS.PHASECHK.TRANS64.TRYWAIT P0, [R3+URZ+0x190], R12 ;  /* 0x0001900c030075a7 */ /* 0x0022a400080011ff */
[----:B--2---:R-:W-:Y:S05]  /*9e50*/  @!P0 NANOSLEEP.SYNCS 0x989680 ;  /* 0x009896800000895d */ /* 0x004fea0003900000 */
[----:B------:R-:W2:Y:S02]  /*9e60*/  @!P0 SYNCS.PHASECHK.TRANS64 P0, [R3+URZ+0x190], R12 ;  /* 0x0001900c030085a7 */ /* 0x000ea400080010ff */
[----:B--2---:R-:W-:Y:S05]  /*9e70*/  @!P0 BRA `(.L_x_195) ;  /* 0xfffffffc00f08947 */ /* 0x004fea000383ffff */
[----:B------:R-:W-:Y:S05]  /*9e80*/  BRA `(.L_x_196) ;  /* 0xffffffac00d47947 */ /* 0x000fea000383ffff */
.L_x_96:
[----:B------:R-:W-:Y:S07]  /*9e90*/  MOV R3, UR7 ;  /* 0x0000000700037c02 */ /* 0x000fee0008000f00 */
.L_x_197:
[----:B-1----:R1:W2:Y:S02]  /*9ea0*/  SYNCS.PHASECHK.TRANS64.TRYWAIT P0, [R3+URZ+0x198], R12 ;  /* 0x0001980c030075a7 */ /* 0x0022a400080011ff */
[----:B--2---:R-:W-:Y:S05]  /*9eb0*/  @!P0 NANOSLEEP.SYNCS 0x989680 ;  /* 0x009896800000895d */ /* 0x004fea0003900000 */
[----:B------:R-:W2:Y:S02]  /*9ec0*/  @!P0 SYNCS.PHASECHK.TRANS64 P0, [R3+URZ+0x198], R12 ;  /* 0x0001980c030085a7 */ /* 0x000ea400080010ff */
[----:B--2---:R-:W-:Y:S05]  /*9ed0*/  @!P0 BRA `(.L_x_197) ;  /* 0xfffffffc00f08947 */ /* 0x004fea000383ffff */
[----:B------:R-:W-:Y:S05]  /*9ee0*/  BRA `(.L_x_198) ;  /* 0xffffffb000547947 */ /* 0x000fea000383ffff */
.L_x_98:
[----:B------:R-:W-:-:S07]  /*9ef0*/  MOV R0, UR7 ;  /* 0x0000000700007c02 */ /* 0x000fce0008000f00 */
.L_x_199:
[----:B-1----:R1:W3:Y:S02]  /*9f00*/  SYNCS.PHASECHK.TRANS64.TRYWAIT P0, [R0+URZ+0x190], R3 ;  /* 0x00019003000075a7 */ /* 0x0022e400080011ff */
[----:B---3--:R-:W-:Y:S05]  /*9f10*/  @!P0 NANOSLEEP.SYNCS 0x989680 ;  /* 0x009896800000895d */ /* 0x008fea0003900000 */
[----:B------:R-:W3:Y:S02]  /*9f20*/  @!P0 SYNCS.PHASECHK.TRANS64 P0, [R0+URZ+0x190], R3 ;  /* 0x00019003000085a7 */ /* 0x000ee400080010ff */
[----:B---3--:R-:W-:Y:S05]  /*9f30*/  @!P0 BRA `(.L_x_199) ;  /* 0xfffffffc00f08947 */ /* 0x008fea000383ffff */
[----:B------:R-:W-:Y:S05]  /*9f40*/  BRA `(.L_x_200) ;  /* 0xffffffb000c47947 */ /* 0x000fea000383ffff */
.L_x_100:
[----:B--2---:R2:W4:Y:S02]  /*9f50*/  SYNCS.PHASECHK.TRANS64.TRYWAIT P0, [R0+URZ+0x1b0], R3 ;  /* 0x0001b003000075a7 */ /* 0x00452400080011ff */
[----:B----4-:R-:W-:Y:S05]  /*9f60*/  @!P0 NANOSLEEP.SYNCS 0x989680 ;  /* 0x009896800000895d */ /* 0x010fea0003900000 */
[----:B------:R-:W4:Y:S02]  /*9f70*/  @!P0 SYNCS.PHASECHK.TRANS64 P0, [R0+URZ+0x1b0], R3 ;  /* 0x0001b003000085a7 */ /* 0x000f2400080010ff */
[----:B----4-:R-:W-:Y:S05]  /*9f80*/  @!P0 BRA `(.L_x_100) ;  /* 0xfffffffc00f08947 */ /* 0x010fea000383ffff */
[----:B------:R-:W-:Y:S05]  /*9f90*/  BRA `(.L_x_201) ;  /* 0xffffffb400907947 */ /* 0x000fea000383ffff */
.L_x_111:
[----:B-1----:R1:W3:Y:S02]  /*9fa0*/  SYNCS.PHASECHK.TRANS64.TRYWAIT P1, [R3+URZ+0x180], R0 ;  /* 0x00018000030075a7 */ /* 0x0022e400080211ff */
[----:B---3--:R-:W-:Y:S05]  /*9fb0*/  @!P1 NANOSLEEP.SYNCS 0x989680 ;  /* 0x009896800000995d */ /* 0x008fea0003900000 */
[----:B------:R-:W3:Y:S02]  /*9fc0*/  @!P1 SYNCS.PHASECHK.TRANS64 P1, [R3+URZ+0x180], R0 ;  /* 0x00018000030095a7 */ /* 0x000ee400080210ff */
[----:B---3--:R-:W-:Y:S05]  /*9fd0*/  @!P1 BRA `(.L_x_111) ;  /* 0xfffffffc00f09947 */ /* 0x008fea000383ffff */
[----:B------:R-:W-:Y:S05]  /*9fe0*/  BRA `(.L_x_110) ;  /* 0xffffffc000b87947 */ /* 0x000fea000383ffff */
.L_x_113:
[----:B---3--:R3:W4:Y:S02]  /*9ff0*/  SYNCS.PHASECHK.TRANS64.TRYWAIT P0, [R116+URZ+0x1d0], R5 ;  /* 0x0001d005740075a7 */ /* 0x00872400080011ff */
[----:B----4-:R-:W-:Y:S05]  /*a000*/  @!P0 NANOSLEEP.SYNCS 0x989680 ;  /* 0x009896800000895d */ /* 0x010fea0003900000 */
[----:B------:R-:W4:Y:S02]  /*a010*/  @!P0 SYNCS.PHASECHK.TRANS64 P0, [R116+URZ+0x1d0], R5 ;  /* 0x0001d005740085a7 */ /* 0x000f2400080010ff */
[----:B----4-:R-:W-:Y:S05]  /*a020*/  @!P0 BRA `(.L_x_113) ;  /* 0xfffffffc00f08947 */ /* 0x010fea000383ffff */
[----:B------:R-:W-:Y:S05]  /*a030*/  BRA `(.L_x_112) ;  /* 0xffffffc400147947 */ /* 0x000fea000383ffff */
.L_x_121:
[----:B--2---:R2:W3:Y:S02]  /*a040*/  SYNCS.PHASECHK.TRANS64.TRYWAIT P0, [R125+URZ+0x180], R0 ;  /* 0x000180007d0075a7 */ /* 0x0044e400080011ff */
[----:B---3--:R-:W-:Y:S05]  /*a050*/  @!P0 NANOSLEEP.SYNCS 0x989680 ;  /* 0x009896800000895d */ /* 0x008fea0003900000 */
[----:B------:R-:W3:Y:S02]  /*a060*/  @!P0 SYNCS.PHASECHK.TRANS64 P0, [R125+URZ+0x180], R0 ;  /* 0x000180007d0085a7 */ /* 0x000ee400080010ff */
[----:B---3--:R-:W-:Y:S05]  /*a070*/  @!P0 BRA `(.L_x_121) ;  /* 0xfffffffc00f08947 */ /* 0x008fea000383ffff */
[----:B------:R-:W-:Y:S05]  /*a080*/  BRA `(.L_x_120) ;  /* 0xffffffd800187947 */ /* 0x000fea000383ffff */
        .weak           $__internal_0_$__cuda_sm10x_tcgen05_guardrail_trap_col_being_dealloced_not_returned_by_alloc
        .type           $__internal_0_$__cuda_sm10x_tcgen05_guardrail_trap_col_being_dealloced_not_returned_by_alloc,@function
        .size           $__internal_0_$__cuda_sm10x_tcgen05_guardrail_trap_col_being_dealloced_not_returned_by_alloc,($__internal_1_$__cuda_sm10x_tcgen05_guardrail_trap_phase_invalid_during_alloc - $__internal_0_$__cuda_sm10x_tcgen05_guardrail_trap_col_being_dealloced_not_returned_by_alloc)
$__internal_0_$__cuda_sm10x_tcgen05_guardrail_trap_col_being_dealloced_not_returned_by_alloc:
[----:B------:R-:W-:Y:S05]  /*a090*/  BPT.TRAP 0x1 ;  /* 0x000000040000795c */ /* 0x000fea0000300000 */
[----:B------:R-:W-:-:S04]  /*a0a0*/  HFMA2 R3, -RZ, RZ, 0, 0 ;  /* 0x00000000ff037431 */ /* 0x000fc800000001ff */
[----:B------:R-:W-:Y:S05]  /*a0b0*/  RET.REL.NODEC R2 `(_ZN7cutlass13device_kernelINS_4gemm6kernel13GemmUniversalIN4cute5tupleIJiiiiEEENS1_10collective13CollectiveMmaINS1_35MainloopSm100TmaUmmaWarpSpecializedILi24ELi2ELi4ENS5_IJNS4_1CILi1EEESB_SB_EEEEENS5_IJNSA_ILi128EEESE_NSA_ILi32EEEEEEaNS5_IJlSB_lEEEaSH_NS4_8TiledMMAINS4_8MMA_AtomIJNS4_15SM100_MMA_S8_SSIaaiLi128ELi128ELNS4_4UMMA5MajorE0ELSM_0ELNSL_8SaturateE0EEEEEENS4_6LayoutISC_NS5_IJNSA_ILi0EEESR_SR_EEEEENS5_IJNS4_10UnderscoreESU_SU_EEEEENS4_13SM90_TMA_LOADENS4_14ComposedLayoutINS4_7SwizzleILi1ELi4ELi3EEENS4_18smem_ptr_flag_bitsILi8EEENSQ_INS5_IJNSA_ILi8EEESF_EEENS5_IJSF_SB_EEEEEEEvNS4_8identityESX_S17_vS18_EENS_8epilogue10collective18CollectiveEpilogueINS1A_23Sm100TmaWarpSpecializedILi2ELi2ELi64ELb0ELb0EEEJSG_NS5_IJNSQ_ISE_SB_EENSQ_INSA_ILi64EEESB_EEEEEaSH_aSH_NS1A_6fusion15FusionCallbacksIS1E_NS1J_17LinearCombinationIaiaiLNS_15FloatRoundStyleE2EEESG_S1I_JEEENS4_5SM1004TMEM4LOAD26SM100_TMEM_LOAD_32dp32b64xESX_NSY_INSZ_ILi2ELi4ELi3EEES12_NSQ_INS5_IJS13_S1G_EEENS5_IJS1G_SB_EEEEEEENS4_39AutoVectorizingCopyWithAssumedAlignmentILi128EEENS4_14SM90_TMA_STOREES1X_S1Z_S1Z_EEEvvEEEEvNT_6ParamsE) ;  /* 0xffffff5c02d07950 */ /* 0x000fea0003c3ffff */
        .weak           $__internal_1_$__cuda_sm10x_tcgen05_guardrail_trap_phase_invalid_during_alloc
        .type           $__internal_1_$__cuda_sm10x_tcgen05_guardrail_trap_phase_invalid_during_alloc,@function
        .size           $__internal_1_$__cuda_sm10x_tcgen05_guardrail_trap_phase_invalid_during_alloc,($__internal_2_$__cuda_sm10x_tcgen05_guardrail_trap_unallocated_columns_being_dealloced - $__internal_1_$__cuda_sm10x_tcgen05_guardrail_trap_phase_invalid_during_alloc)
$__internal_1_$__cuda_sm10x_tcgen05_guardrail_trap_phase_invalid_during_alloc:
[----:B------:R-:W-:Y:S05]  /*a0c0*/  BPT.TRAP 0x1 ;  /* 0x000000040000795c */ /* 0x000fea0000300000 */
[----:B------:R-:W-:-:S04]  /*a0d0*/  MOV R3, 0x0 ;  /* 0x0000000000037802 */ /* 0x000fc80000000f00 */
[----:B------:R-:W-:Y:S05]  /*a0e0*/  RET.REL.NODEC R2 `(_ZN7cutlass13device_kernelINS_4gemm6kernel13GemmUniversalIN4cute5tupleIJiiiiEEENS1_10collective13CollectiveMmaINS1_35MainloopSm100TmaUmmaWarpSpecializedILi24ELi2ELi4ENS5_IJNS4_1CILi1EEESB_SB_EEEEENS5_IJNSA_ILi128EEESE_NSA_ILi32EEEEEEaNS5_IJlSB_lEEEaSH_NS4_8TiledMMAINS4_8MMA_AtomIJNS4_15SM100_MMA_S8_SSIaaiLi128ELi128ELNS4_4UMMA5MajorE0ELSM_0ELNSL_8SaturateE0EEEEEENS4_6LayoutISC_NS5_IJNSA_ILi0EEESR_SR_EEEEENS5_IJNS4_10UnderscoreESU_SU_EEEEENS4_13SM90_TMA_LOADENS4_14ComposedLayoutINS4_7SwizzleILi1ELi4ELi3EEENS4_18smem_ptr_flag_bitsILi8EEENSQ_INS5_IJNSA_ILi8EEESF_EEENS5_IJSF_SB_EEEEEEEvNS4_8identityESX_S17_vS18_EENS_8epilogue10collective18CollectiveEpilogueINS1A_23Sm100TmaWarpSpecializedILi2ELi2ELi64ELb0ELb0EEEJSG_NS5_IJNSQ_ISE_SB_EENSQ_INSA_ILi64EEESB_EEEEEaSH_aSH_NS1A_6fusion15FusionCallbacksIS1E_NS1J_17LinearCombinationIaiaiLNS_15FloatRoundStyleE2EEESG_S1I_JEEENS4_5SM1004TMEM4LOAD26SM100_TMEM_LOAD_32dp32b64xESX_NSY_INSZ_ILi2ELi4ELi3EEES12_NSQ_INS5_IJS13_S1G_EEENS5_IJS1G_SB_EEEEEEENS4_39AutoVectorizingCopyWithAssumedAlignmentILi128EEENS4_14SM90_TMA_STOREES1X_S1Z_S1Z_EEEvvEEEEvNT_6ParamsE) ;  /* 0xffffff5c02c47950 */ /* 0x000fea0003c3ffff */
        .weak           $__internal_2_$__cuda_sm10x_tcgen05_guardrail_trap_unallocated_columns_being_dealloced
        .type           $__internal_2_$__cuda_sm10x_tcgen05_guardrail_trap_unallocated_columns_being_dealloced,@function
        .size           $__internal_2_$__cuda_sm10x_tcgen05_guardrail_trap_unallocated_columns_being_dealloced,(.L_x_203 - $__internal_2_$__cuda_sm10x_tcgen05_guardrail_trap_unallocated_columns_being_dealloced)
$__internal_2_$__cuda_sm10x_tcgen05_guardrail_trap_unallocated_columns_being_dealloced:
[----:B------:R-:W-:Y:S05]  /*a0f0*/  BPT.TRAP 0x1 ;  /* 0x000000040000795c */ /* 0x000fea0000300000 */
[----:B------:R-:W-:-:S04]  /*a100*/  HFMA2 R3, -RZ, RZ, 0, 0 ;  /* 0x00000000ff037431 */ /* 0x000fc800000001ff */
[----:B------:R-:W-:Y:S05]  /*a110*/  RET.REL.NODEC R2 `(_ZN7cutlass13device_kernelINS_4gemm6kernel13GemmUniversalIN4cute5tupleIJiiiiEEENS1_10collective13CollectiveMmaINS1_35MainloopSm100TmaUmmaWarpSpecializedILi24ELi2ELi4ENS5_IJNS4_1CILi1EEESB_SB_EEEEENS5_IJNSA_ILi128EEESE_NSA_ILi32EEEEEEaNS5_IJlSB_lEEEaSH_NS4_8TiledMMAINS4_8MMA_AtomIJNS4_15SM100_MMA_S8_SSIaaiLi128ELi128ELNS4_4UMMA5MajorE0ELSM_0ELNSL_8SaturateE0EEEEEENS4_6LayoutISC_NS5_IJNSA_ILi0EEESR_SR_EEEEENS5_IJNS4_10UnderscoreESU_SU_EEEEENS4_13SM90_TMA_LOADENS4_14ComposedLayoutINS4_7SwizzleILi1ELi4ELi3EEENS4_18smem_ptr_flag_bitsILi8EEENSQ_INS5_IJNSA_ILi8EEESF_EEENS5_IJSF_SB_EEEEEEEvNS4_8identityESX_S17_vS18_EENS_8epilogue10collective18CollectiveEpilogueINS1A_23Sm100TmaWarpSpecializedILi2ELi2ELi64ELb0ELb0EEEJSG_NS5_IJNSQ_ISE_SB_EENSQ_INSA_ILi64EEESB_EEEEEaSH_aSH_NS1A_6fusion15FusionCallbacksIS1E_NS1J_17LinearCombinationIaiaiLNS_15FloatRoundStyleE2EEESG_S1I_JEEENS4_5SM1004TMEM4LOAD26SM100_TMEM_LOAD_32dp32b64xESX_NSY_INSZ_ILi2ELi4ELi3EEES12_NSQ_INS5_IJS13_S1G_EEENS5_IJS1G_SB_EEEEEEENS4_39AutoVectorizingCopyWithAssumedAlignmentILi128EEENS4_14SM90_TMA_STOREES1X_S1Z_S1Z_EEEvvEEEEvNT_6ParamsE) ;  /* 0xffffff5c02b87950 */ /* 0x000fea0003c3ffff */
.L_x_202:
[----:B------:R-:W-:-:S00]  /*a120*/  BRA `(.L_x_202) ;  /* 0xfffffffc00fc7947 */ /* 0x000fc0000383ffff */
[----:B------:R-:W-:-:S00]  /*a130*/  NOP ;  /* 0x0000000000007918 */ /* 0x000fc00000000000 */
        /* <DEDUP_REMOVED lines=12> */
.L_x_203:


//--------------------- .nv.global.init           --------------------------
	.section	.nv.global.init,"aw",@progbits
.nv.global.init:
	.type		$str$27,@object
	.size		$str$27,($str$28 - $str$27)
$str$27:
        /*0000*/ 	.byte	0x28, 0x61, 0x64, 0x64, 0x72, 0x65, 0x73, 0x73, 0x20, 0x26, 0x20, 0x6d, 0x61, 0x73, 0x6b, 0x29
        /*0010*/ 	.byte	0x20, 0x3d, 0x3d, 0x20, 0x30, 0x00
	.type		$str$28,@object
	.size		$str$28,($str$26 - $str$28)
$str$28:
        /*0016*/ 	.byte	0x2f, 0x74, 0x6d, 0x70, 0x2f, 0x63, 0x75, 0x74, 0x6c, 0x61, 0x73, 0x73, 0x5f, 0x73, 0x77, 0x65
        /*0026*/ 	.byte	0x65, 0x70, 0x5f, 0x73, 0x72, 0x63, 0x2f, 0x69, 0x6e, 0x63, 0x6c, 0x75, 0x64, 0x65, 0x2f, 0x63
        /*0036*/ 	.byte	0x75, 0x74, 0x65, 0x2f, 0x70, 0x6f, 0x69, 0x6e, 0x74, 0x65, 0x72, 0x5f, 0x66, 0x6c, 0x61, 0x67
        /*0046*/ 	.byte	0x67, 0x65, 0x64, 0x2e, 0x68, 0x70, 0x70, 0x00
	.type		$str$26,@object
	.size		$str$26,($str$25 - $str$26)
$str$26:
        /*004e*/ 	.byte	0x2f, 0x74, 0x6d, 0x70, 0x2f, 0x63, 0x75, 0x74, 0x6c, 0x61, 0x73, 0x73, 0x5f, 0x73, 0x77, 0x65
        /*005e*/ 	.byte	0x65, 0x70, 0x5f, 0x73, 0x72, 0x63, 0x2f, 0x69, 0x6e, 0x63, 0x6c, 0x75, 0x64, 0x65, 0x2f, 0x63
        /*006e*/ 	.byte	0x75, 0x74, 0x65, 0x2f, 0x61, 0x74, 0x6f, 0x6d, 0x2f, 0x63, 0x6f, 0x70, 0x79, 0x5f, 0x74, 0x72
        /*007e*/ 	.byte	0x61, 0x69, 0x74, 0x73, 0x5f, 0x73, 0x6d, 0x31, 0x30, 0x30, 0x2e, 0x68, 0x70, 0x70, 0x00
	.type		$str$25,@object
	.size		$str$25,(__unnamed_1 - $str$25)
$str$25:
        /*008d*/ 	.byte	0x28, 0x28, 0x75, 0x69, 0x6e, 0x74, 0x33, 0x32, 0x5f, 0x74, 0x28, 0x74, 0x68, 0x72, 0x65, 0x61
        /*009d*/ 	.byte	0x64, 0x49, 0x64, 0x78, 0x2e, 0x78, 0x29, 0x20, 0x2f, 0x20, 0x33, 0x32, 0x29, 0x20, 0x25, 0x20
        /*00ad*/ 	.byte	0x34, 0x29, 0x20, 0x3d, 0x3d, 0x20, 0x28, 0x28, 0x28, 0x74, 0x6d, 0x65, 0x6d, 0x5f, 0x61, 0x64
        /*00bd*/ 	.byte	0x64, 0x72, 0x20, 0x3e, 0x3e, 0x20, 0x31, 0x36, 0x29, 0x20, 0x2f, 0x20, 0x33, 0x32, 0x29, 0x20
        /*00cd*/ 	.byte	0x25, 0x20, 0x34, 0x29, 0x00
	.type		__unnamed_1,@object
	.size		__unnamed_1,(__unnamed_2 - __unnamed_1)
__unnamed_1:
        /*00d2*/ 	.byte	0x61, 0x75, 0x74, 0x6f, 0x20, 0x63, 0x75, 0x74, 0x65, 0x3a, 0x3a, 0x61, 0x73, 0x5f, 0x70, 0x6f
        /* <DEDUP_REMOVED lines=24> */
        /*0262*/ 	.byte	0x5d, 0x00
	.type		__unnamed_2,@object
	.size		__unnamed_2,(.L_2 - __unnamed_2)
__unnamed_2:
        /* <DEDUP_REMOVED lines=42> */
        /*0504*/ 	.byte	0x43, 0x3c, 0x30, 0x3e, 0x3e, 0x3e, 0x3e, 0x5d, 0x00
.L_2:


//--------------------- .nv.shared._ZN7cutlass13device_kernelINS_4gemm6kernel13GemmUniversalIN4cute5tupleIJiiiiEEENS1_10collective13CollectiveMmaINS1_35MainloopSm100TmaUmmaWarpSpecializedILi24ELi2ELi4ENS5_IJNS4_1CILi1EEESB_SB_EEEEENS5_IJNSA_ILi128EEESE_NSA_ILi32EEEEEEaNS5_IJlSB_lEEEaSH_NS4_8TiledMMAINS4_8MMA_AtomIJNS4_15SM100_MMA_S8_SSIaaiLi128ELi128ELNS4_4UMMA5MajorE0ELSM_0ELNSL_8SaturateE0EEEEEENS4_6LayoutISC_NS5_IJNSA_ILi0EEESR_SR_EEEEENS5_IJNS4_10UnderscoreESU_SU_EEEEENS4_13SM90_TMA_LOADENS4_14ComposedLayoutINS4_7SwizzleILi1ELi4ELi3EEENS4_18smem_ptr_flag_bitsILi8EEENSQ_INS5_IJNSA_ILi8EEESF_EEENS5_IJSF_SB_EEEEEEEvNS4_8identityESX_S17_vS18_EENS_8epilogue10collective18CollectiveEpilogueINS1A_23Sm100TmaWarpSpecializedILi2ELi2ELi64ELb0ELb0EEEJSG_NS5_IJNSQ_ISE_SB_EENSQ_INSA_ILi64EEESB_EEEEEaSH_aSH_NS1A_6fusion15FusionCallbacksIS1E_NS1J_17LinearCombinationIaiaiLNS_15FloatRoundStyleE2EEESG_S1I_JEEENS4_5SM1004TMEM4LOAD26SM100_TMEM_LOAD_32dp32b64xESX_NSY_INSZ_ILi2ELi4ELi3EEES12_NSQ_INS5_IJS13_S1G_EEENS5_IJS1G_SB_EEEEEEENS4_39AutoVectorizingCopyWithAssumedAlignmentILi128EEENS4_14SM90_TMA_STOREES1X_S1Z_S1Z_EEEvvEEEEvNT_6ParamsE --------------------------
	.section	.nv.shared._ZN7cutlass13device_kernelINS_4gemm6kernel13GemmUniversalIN4cute5tupleIJiiiiEEENS1_10collective13CollectiveMmaINS1_35MainloopSm100TmaUmmaWarpSpecializedILi24ELi2ELi4ENS5_IJNS4_1CILi1EEESB_SB_EEEEENS5_IJNSA_ILi128EEESE_NSA_ILi32EEEEEEaNS5_IJlSB_lEEEaSH_NS4_8TiledMMAINS4_8MMA_AtomIJNS4_15SM100_MMA_S8_SSIaaiLi128ELi128ELNS4_4UMMA5MajorE0ELSM_0ELNSL_8SaturateE0EEEEEENS4_6LayoutISC_NS5_IJNSA_ILi0EEESR_SR_EEEEENS5_IJNS4_10UnderscoreESU_SU_EEEEENS4_13SM90_TMA_LOADENS4_14ComposedLayoutINS4_7SwizzleILi1ELi4ELi3EEENS4_18smem_ptr_flag_bitsILi8EEENSQ_INS5_IJNSA_ILi8EEESF_EEENS5_IJSF_SB_EEEEEEEvNS4_8identityESX_S17_vS18_EENS_8epilogue10collective18CollectiveEpilogueINS1A_23Sm100TmaWarpSpecializedILi2ELi2ELi64ELb0ELb0EEEJSG_NS5_IJNSQ_ISE_SB_EENSQ_INSA_ILi64EEESB_EEEEEaSH_aSH_NS1A_6fusion15FusionCallbacksIS1E_NS1J_17LinearCombinationIaiaiLNS_15FloatRoundStyleE2EEESG_S1I_JEEENS4_5SM1004TMEM4LOAD26SM100_TMEM_LOAD_32dp32b64xESX_NSY_INSZ_ILi2ELi4ELi3EEES12_NSQ_INS5_IJS13_S1G_EEENS5_IJS1G_SB_EEEEEEENS4_39AutoVectorizingCopyWithAssumedAlignmentILi128EEENS4_14SM90_TMA_STOREES1X_S1Z_S1Z_EEEvvEEEEvNT_6ParamsE,"aw",@nobits
	.sectionflags	@""
	.align	16
	.zero		1024


//--------------------- .nv.shared.reserved.0     --------------------------
	.section	.nv.shared.reserved.0,"aw",@nobits
	.weak		__nv_reservedSMEM_offset_0_alias
	.size		__nv_reservedSMEM_offset_0_alias, 0, 64
	.other		__nv_reservedSMEM_offset_0_alias,@"STO_CUDA_RESERVED_SHARED STV_DEFAULT"
__nv_reservedSMEM_offset_0_alias:
	.zero		0
.nv.shared.reserved.0:
	.zero		64
	.weak		__nv_reservedSMEM_tcgen05_partition
	.type		__nv_reservedSMEM_tcgen05_partition,@object
	.size		__nv_reservedSMEM_tcgen05_partition,(.L_0 - __nv_reservedSMEM_tcgen05_partition)
__nv_reservedSMEM_tcgen05_partition:
	.zero		32
.L_0:


//--------------------- .nv.global                --------------------------
	.section	.nv.global,"aw",@nobits
.nv.global:
	.type		_ZN40_INTERNAL_5ef48d20_4_k_cu_a18c2cbe_158154cute1_E,@object
	.size		_ZN40_INTERNAL_5ef48d20_4_k_cu_a18c2cbe_158154cute1_E,(_ZN40_INTERNAL_5ef48d20_4_k_cu_a18c2cbe_158154cuda3std3__45__cpo6cbeginE - _ZN40_INTERNAL_5ef48d20_4_k_cu_a18c2cbe_158154cute1_E)
_ZN40_INTERNAL_5ef48d20_4_k_cu_a18c2cbe_158154cute1_E:
	.zero		1
	.type		_ZN40_INTERNAL_5ef48d20_4_k_cu_a18c2cbe_158154cuda3std3__45__cpo6cbeginE,@object
	.size		_ZN40_INTERNAL_5ef48d20_4_k_cu_a18c2cbe_158154cuda3std3__45__cpo6cbeginE,(_ZN40_INTERNAL_5ef48d20_4_k_cu_a18c2cbe_158154cuda3std3__48in_placeE - _ZN40_INTERNAL_5ef48d20_4_k_cu_a18c2cbe_158154cuda3std3__45__cpo6cbeginE)
_ZN40_INTERNAL_5ef48d20_4_k_cu_a18c2cbe_158154cuda3std3__45__cpo6cbeginE:
	.zero		1
	.type		_ZN40_INTERNAL_5ef48d20_4_k_cu_a18c2cbe_158154cuda3std3__48in_placeE,@object
	.size		_ZN40_INTERNAL_5ef48d20_4_k_cu_a18c2cbe_158154cuda3std3__48in_placeE,(_ZN40_INTERNAL_5ef48d20_4_k_cu_a18c2cbe_158154cuda3std6ranges3__45__cpo9iter_moveE - _ZN40_INTERNAL_5ef48d20_4_k_cu_a18c2cbe_158154cuda3std3__48in_placeE)
_ZN40_INTERNAL_5ef48d20_4_k_cu_a18c2cbe_158154cuda3std3__48in_placeE:
	.zero		1
	.type		_ZN40_INTERNAL_5ef48d20_4_k_cu_a18c2cbe_158154cuda3std6ranges3__45__cpo9iter_moveE,@object
	.size		_ZN40_INTERNAL_5ef48d20_4_k_cu_a18c2cbe_158154cuda3std6ranges3__45__cpo9iter_moveE,(_ZN40_INTERNAL_5ef48d20_4_k_cu_a18c2cbe_158154cuda3std3__45__cpo5beginE - _ZN40_INTERNAL_5ef48d20_4_k_cu_a18c2cbe_158154cuda3std6ranges3__45__cpo9iter_moveE)
_ZN40_INTERNAL_5ef48d20_4_k_cu_a18c2cbe_158154cuda3std6ranges3__45__cpo9iter_moveE:
	.zero		1
	.type		_ZN40_INTERNAL_5ef48d20_4_k_cu_a18c2cbe_158154cuda3std3__45__cpo5beginE,@object
	.size		_ZN40_INTERNAL_5ef48d20_4_k_cu_a18c2cbe_158154cuda3std3__45__cpo5beginE,(_ZN40_INTERNAL_5ef48d20_4_k_cu_a18c2cbe_158154cuda3std3__442_GLOBAL__N__5ef48d20_4_k_cu_a18c2cbe_158156ignoreE - _ZN40_INTERNAL_5ef48d20_4_k_cu_a18c2cbe_158154cuda3std3__45__cpo5beginE)
_ZN40_INTERNAL_5ef48d20_4_k_cu_a18c2cbe_158154cuda3std3__45__cpo5beginE:
	.zero		1
	.type		_ZN40_INTERNAL_5ef48d20_4_k_cu_a18c2cbe_158154cuda3std3__442_GLOBAL__N__5ef48d20_4_k_cu_a18c2cbe_158156ignoreE,@object
	.size		_ZN40_INTERNAL_5ef48d20_4_k_cu_a18c2cbe_158154cuda3std3__442_GLOBAL__N__5ef48d20_4_k_cu_a18c2cbe_158156ignoreE,(_ZN40_INTERNAL_5ef48d20_4_k_cu_a18c2cbe_158154cute7productE - _ZN40_INTERNAL_5ef48d20_4_k_cu_a18c2cbe_158154cuda3std3__442_GLOBAL__N__5ef48d20_4_k_cu_a18c2cbe_158156ignoreE)
_ZN40_INTERNAL_5ef48d20_4_k_cu_a18c2cbe_158154cuda3std3__442_GLOBAL__N__5ef48d20_4_k_cu_a18c2cbe_158156ignoreE:
	.zero		1
	.type		_ZN40_INTERNAL_5ef48d20_4_k_cu_a18c2cbe_158154cute7productE,@object
	.size		_ZN40_INTERNAL_5ef48d20_4_k_cu_a18c2cbe_158154cute7productE,(_ZN40_INTERNAL_5ef48d20_4_k_cu_a18c2cbe_158154cuda3std3__45__cpo3endE - _ZN40_INTERNAL_5ef48d20_4_k_cu_a18c2cbe_158154cute7productE)
_ZN40_INTERNAL_5ef48d20_4_k_cu_a18c2cbe_158154cute7productE:
	.zero		1
	.type		_ZN40_INTERNAL_5ef48d20_4_k_cu_a18c2cbe_158154cuda3std3__45__cpo3endE,@object
	.size		_ZN40_INTERNAL_5ef48d20_4_k_cu_a18c2cbe_158154cuda3std3__45__cpo3endE,(_ZN40_INTERNAL_5ef48d20_4_k_cu_a18c2cbe_158154cuda3std3__419piecewise_constructE - _ZN40_INTERNAL_5ef48d20_4_k_cu_a18c2cbe_158154cuda3std3__45__cpo3endE)
_ZN40_INTERNAL_5ef48d20_4_k_cu_a18c2cbe_158154cuda3std3__45__cpo3endE:
	.zero		1
	.type		_ZN40_INTERNAL_5ef48d20_4_k_cu_a18c2cbe_158154cuda3std3__419piecewise_constructE,@object
	.size		_ZN40_INTERNAL_5ef48d20_4_k_cu_a18c2cbe_158154cuda3std3__419piecewise_constructE,(_ZN40_INTERNAL_5ef48d20_4_k_cu_a18c2cbe_158154cuda3std3__45__cpo4cendE - _ZN40_INTERNAL_5ef48d20_4_k_cu_a18c2cbe_158154cuda3std3__419piecewise_constructE)
_ZN40_INTERNAL_5ef48d20_4_k_cu_a18c2cbe_158154cuda3std3__419piecewise_constructE:
	.zero		1
	.type		_ZN40_INTERNAL_5ef48d20_4_k_cu_a18c2cbe_158154cuda3std3__45__cpo4cendE,@object
	.size		_ZN40_INTERNAL_5ef48d20_4_k_cu_a18c2cbe_158154cuda3std3__45__cpo4cendE,(_ZN40_INTERNAL_5ef48d20_4_k_cu_a18c2cbe_158154cuda3std6ranges3__45__cpo4swapE - _ZN40_INTERNAL_5ef48d20_4_k_cu_a18c2cbe_158154cuda3std3__45__cpo4cendE)
_ZN40_INTERNAL_5ef48d20_4_k_cu_a18c2cbe_158154cuda3std3__45__cpo4cendE:
	.zero		1
	.type		_ZN40_INTERNAL_5ef48d20_4_k_cu_a18c2cbe_158154cuda3std6ranges3__45__cpo4swapE,@object
	.size		_ZN40_INTERNAL_5ef48d20_4_k_cu_a18c2cbe_158154cuda3std6ranges3__45__cpo4swapE,(.L_10 - _ZN40_INTERNAL_5ef48d20_4_k_cu_a18c2cbe_158154cuda3std6ranges3__45__cpo4swapE)
_ZN40_INTERNAL_5ef48d20_4_k_cu_a18c2cbe_158154cuda3std6ranges3__45__cpo4swapE:
	.zero		1
.L_10:


//--------------------- .nv.constant0._ZN7cutlass13device_kernelINS_4gemm6kernel13GemmUniversalIN4cute5tupleIJiiiiEEENS1_10collective13CollectiveMmaINS1_35MainloopSm100TmaUmmaWarpSpecializedILi24ELi2ELi4ENS5_IJNS4_1CILi1EEESB_SB_EEEEENS5_IJNSA_ILi128EEESE_NSA_ILi32EEEEEEaNS5_IJlSB_lEEEaSH_NS4_8TiledMMAINS4_8MMA_AtomIJNS4_15SM100_MMA_S8_SSIaaiLi128ELi128ELNS4_4UMMA5MajorE0ELSM_0ELNSL_8SaturateE0EEEEEENS4_6LayoutISC_NS5_IJNSA_ILi0EEESR_SR_EEEEENS5_IJNS4_10UnderscoreESU_SU_EEEEENS4_13SM90_TMA_LOADENS4_14ComposedLayoutINS4_7SwizzleILi1ELi4ELi3EEENS4_18smem_ptr_flag_bitsILi8EEENSQ_INS5_IJNSA_ILi8EEESF_EEENS5_IJSF_SB_EEEEEEEvNS4_8identityESX_S17_vS18_EENS_8epilogue10collective18CollectiveEpilogueINS1A_23Sm100TmaWarpSpecializedILi2ELi2ELi64ELb0ELb0EEEJSG_NS5_IJNSQ_ISE_SB_EENSQ_INSA_ILi64EEESB_EEEEEaSH_aSH_NS1A_6fusion15FusionCallbacksIS1E_NS1J_17LinearCombinationIaiaiLNS_15FloatRoundStyleE2EEESG_S1I_JEEENS4_5SM1004TMEM4LOAD26SM100_TMEM_LOAD_32dp32b64xESX_NSY_INSZ_ILi2ELi4ELi3EEES12_NSQ_INS5_IJS13_S1G_EEENS5_IJS1G_SB_EEEEEEENS4_39AutoVectorizingCopyWithAssumedAlignmentILi128EEENS4_14SM90_TMA_STOREES1X_S1Z_S1Z_EEEvvEEEEvNT_6ParamsE --------------------------
	.section	.nv.constant0._ZN7cutlass13device_kernelINS_4gemm6kernel13GemmUniversalIN4cute5tupleIJiiiiEEENS1_10collective13CollectiveMmaINS1_35MainloopSm100TmaUmmaWarpSpecializedILi24ELi2ELi4ENS5_IJNS4_1CILi1EEESB_SB_EEEEENS5_IJNSA_ILi128EEESE_NSA_ILi32EEEEEEaNS5_IJlSB_lEEEaSH_NS4_8TiledMMAINS4_8MMA_AtomIJNS4_15SM100_MMA_S8_SSIaaiLi128ELi128ELNS4_4UMMA5MajorE0ELSM_0ELNSL_8SaturateE0EEEEEENS4_6LayoutISC_NS5_IJNSA_ILi0EEESR_SR_EEEEENS5_IJNS4_10UnderscoreESU_SU_EEEEENS4_13SM90_TMA_LOADENS4_14ComposedLayoutINS4_7SwizzleILi1ELi4ELi3EEENS4_18smem_ptr_flag_bitsILi8EEENSQ_INS5_IJNSA_ILi8EEESF_EEENS5_IJSF_SB_EEEEEEEvNS4_8identityESX_S17_vS18_EENS_8epilogue10collective18CollectiveEpilogueINS1A_23Sm100TmaWarpSpecializedILi2ELi2ELi64ELb0ELb0EEEJSG_NS5_IJNSQ_ISE_SB_EENSQ_INSA_ILi64EEESB_EEEEEaSH_aSH_NS1A_6fusion15FusionCallbacksIS1E_NS1J_17LinearCombinationIaiaiLNS_15FloatRoundStyleE2EEESG_S1I_JEEENS4_5SM1004TMEM4LOAD26SM100_TMEM_LOAD_32dp32b64xESX_NSY_INSZ_ILi2ELi4ELi3EEES12_NSQ_INS5_IJS13_S1G_EEENS5_IJS1G_SB_EEEEEEENS4_39AutoVectorizingCopyWithAssumedAlignmentILi128EEENS4_14SM90_TMA_STOREES1X_S1Z_S1Z_EEEvvEEEEvNT_6ParamsE,"a",@progbits
	.sectionflags	@""
	.align	4
.nv.constant0._ZN7cutlass13device_kernelINS_4gemm6kernel13GemmUniversalIN4cute5tupleIJiiiiEEENS1_10collective13CollectiveMmaINS1_35MainloopSm100TmaUmmaWarpSpecializedILi24ELi2ELi4ENS5_IJNS4_1CILi1EEESB_SB_EEEEENS5_IJNSA_ILi128EEESE_NSA_ILi32EEEEEEaNS5_IJlSB_lEEEaSH_NS4_8TiledMMAINS4_8MMA_AtomIJNS4_15SM100_MMA_S8_SSIaaiLi128ELi128ELNS4_4UMMA5MajorE0ELSM_0ELNSL_8SaturateE0EEEEEENS4_6LayoutISC_NS5_IJNSA_ILi0EEESR_SR_EEEEENS5_IJNS4_10UnderscoreESU_SU_EEEEENS4_13SM90_TMA_LOADENS4_14ComposedLayoutINS4_7SwizzleILi1ELi4ELi3EEENS4_18smem_ptr_flag_bitsILi8EEENSQ_INS5_IJNSA_ILi8EEESF_EEENS5_IJSF_SB_EEEEEEEvNS4_8identityESX_S17_vS18_EENS_8epilogue10collective18CollectiveEpilogueINS1A_23Sm100TmaWarpSpecializedILi2ELi2ELi64ELb0ELb0EEEJSG_NS5_IJNSQ_ISE_SB_EENSQ_INSA_ILi64EEESB_EEEEEaSH_aSH_NS1A_6fusion15FusionCallbacksIS1E_NS1J_17LinearCombinationIaiaiLNS_15FloatRoundStyleE2EEESG_S1I_JEEENS4_5SM1004TMEM4LOAD26SM100_TMEM_LOAD_32dp32b64xESX_NSY_INSZ_ILi2ELi4ELi3EEES12_NSQ_INS5_IJS13_S1G_EEENS5_IJS1G_SB_EEEEEEENS4_39AutoVectorizingCopyWithAssumedAlignmentILi128EEENS4_14SM90_TMA_STOREES1X_S1Z_S1Z_EEEvvEEEEvNT_6ParamsE:
	.zero		2944


//--------------------- SYMBOLS --------------------------

	.type		.nv.reservedSmem.offset0,@object
	.size		.nv.reservedSmem.offset0,0x4
	.type		.nv.reservedSmem.cap,@object
	.size		.nv.reservedSmem.cap,0x4
	.type		__assertfail,@function
